	.headerflags	@"EF_CUDA_TEXMODE_UNIFIED EF_CUDA_64BIT_ADDRESS EF_CUDA_ACCELERATORS EF_CUDA_SM90 EF_CUDA_VIRTUAL_SM(EF_CUDA_SM90)"
	.elftype	@"ET_EXEC"


//--------------------- .nv.info                  --------------------------
	.section	.nv.info,"",@"SHT_CUDA_INFO"
	.align	4


	//----- nvinfo : EIATTR_REGCOUNT
	.align		4
        /*0000*/ 	.byte	0x04, 0x2f
        /*0002*/ 	.short	(.L_1 - .L_0)
	.align		4
.L_0:
        /*0004*/ 	.word	index@(triton_)
        /*0008*/ 	.word	0x00000060


	//----- nvinfo : EIATTR_MIN_STACK_SIZE
	.align		4
.L_1:
        /*000c*/ 	.byte	0x04, 0x12
        /*000e*/ 	.short	(.L_3 - .L_2)
	.align		4
.L_2:
        /*0010*/ 	.word	index@(triton_)
        /*0014*/ 	.word	0x00000000


	//----- nvinfo : EIATTR_FRAME_SIZE
	.align		4
.L_3:
        /*0018*/ 	.byte	0x04, 0x11
        /*001a*/ 	.short	(.L_5 - .L_4)
	.align		4
.L_4:
        /*001c*/ 	.word	index@(triton_)
        /*0020*/ 	.word	0x00000000


	//----- nvinfo : EIATTR_MIN_STACK_SIZE
	.align		4
.L_5:
        /*0024*/ 	.byte	0x04, 0x12
        /*0026*/ 	.short	(.L_7 - .L_6)
	.align		4
.L_6:
        /*0028*/ 	.word	index@(triton_)
        /*002c*/ 	.word	0x00000000
.L_7:


//--------------------- .nv.info.triton_          --------------------------
	.section	.nv.info.triton_,"",@"SHT_CUDA_INFO"
	.sectionflags	@""
	.align	4


	//----- nvinfo : EIATTR_CUDA_API_VERSION
	.align		4
        /*0000*/ 	.byte	0x04, 0x37
        /*0002*/ 	.short	(.L_9 - .L_8)
.L_8:
        /*0004*/ 	.word	0x0000007c


	//----- nvinfo : EIATTR_KPARAM_INFO
	.align		4
.L_9:
        /*0008*/ 	.byte	0x04, 0x17
        /*000a*/ 	.short	(.L_11 - .L_10)
.L_10:
        /*000c*/ 	.word	0x00000000
        /*0010*/ 	.short	0x0003
        /*0012*/ 	.short	0x0018
        /*0014*/ 	.byte	0x00, 0xf0, 0x21, 0x00


	//----- nvinfo : EIATTR_KPARAM_INFO
	.align		4
.L_11:
        /*0018*/ 	.byte	0x04, 0x17
        /*001a*/ 	.short	(.L_13 - .L_12)
.L_12:
        /*001c*/ 	.word	0x00000000
        /*0020*/ 	.short	0x0002
        /*0022*/ 	.short	0x0010
        /*0024*/ 	.byte	0x00, 0xf0, 0x21, 0x00


	//----- nvinfo : EIATTR_KPARAM_INFO
	.align		4
.L_13:
        /*0028*/ 	.byte	0x04, 0x17
        /*002a*/ 	.short	(.L_15 - .L_14)
.L_14:
        /*002c*/ 	.word	0x00000000
        /*0030*/ 	.short	0x0001
        /*0032*/ 	.short	0x0008
        /*0034*/ 	.byte	0x00, 0xf0, 0x21, 0x00


	//----- nvinfo : EIATTR_KPARAM_INFO
	.align		4
.L_15:
        /*0038*/ 	.byte	0x04, 0x17
        /*003a*/ 	.short	(.L_17 - .L_16)
.L_16:
        /*003c*/ 	.word	0x00000000
        /*0040*/ 	.short	0x0000
        /*0042*/ 	.short	0x0000
        /*0044*/ 	.byte	0x00, 0xf0, 0x21, 0x00


	//----- nvinfo : EIATTR_SPARSE_MMA_MASK
	.align		4
.L_17:
        /*0048*/ 	.byte	0x03, 0x50
        /*004a*/ 	.short	0x0000


	//----- nvinfo : EIATTR_MAXREG_COUNT
	.align		4
        /*004c*/ 	.byte	0x03, 0x1b
        /*004e*/ 	.short	0x00ff


	//----- nvinfo : EIATTR_COOP_GROUP_MASK_REGIDS
	.align		4
        /*0050*/ 	.byte	0x04, 0x29
        /*0052*/ 	.short	(.L_19 - .L_18)


	//   ....[0]....
.L_18:
        /*0054*/ 	.word	0xffffffff


	//----- nvinfo : EIATTR_COOP_GROUP_INSTR_OFFSETS
	.align		4
.L_19:
        /*0058*/ 	.byte	0x04, 0x28
        /*005a*/ 	.short	(.L_21 - .L_20)


	//   ....[0]....
.L_20:
        /*005c*/ 	.word	0x00001540


	//----- nvinfo : EIATTR_EXIT_INSTR_OFFSETS
	.align		4
.L_21:
        /*0060*/ 	.byte	0x04, 0x1c
        /*0062*/ 	.short	(.L_23 - .L_22)


	//   ....[0]....
.L_22:
        /*0064*/ 	.word	0x000028b0


	//   ....[1]....
        /*0068*/ 	.word	0x000028d0


	//----- nvinfo : EIATTR_MAX_THREADS
	.align		4
.L_23:
        /*006c*/ 	.byte	0x04, 0x05
        /*006e*/ 	.short	(.L_25 - .L_24)
.L_24:
        /*0070*/ 	.word	0x00000080
        /*0074*/ 	.word	0x00000001
        /*0078*/ 	.word	0x00000001


	//----- nvinfo : EIATTR_CBANK_PARAM_SIZE
	.align		4
.L_25:
        /*007c*/ 	.byte	0x03, 0x19
        /*007e*/ 	.short	0x0020


	//----- nvinfo : EIATTR_PARAM_CBANK
	.align		4
        /*0080*/ 	.byte	0x04, 0x0a
        /*0082*/ 	.short	(.L_27 - .L_26)
	.align		4
.L_26:
        /*0084*/ 	.word	index@(.nv.constant0.triton_)
        /*0088*/ 	.short	0x0210
        /*008a*/ 	.short	0x0020


	//----- nvinfo : EIATTR_SW_WAR
	.align		4
.L_27:
        /*008c*/ 	.byte	0x04, 0x36
        /*008e*/ 	.short	(.L_29 - .L_28)
.L_28:
        /*0090*/ 	.word	0x00000008
.L_29:


//--------------------- .nv.callgraph             --------------------------
	.section	.nv.callgraph,"",@"SHT_CUDA_CALLGRAPH"
	.align	4
	.sectionentsize	8
	.align		4
        /*0000*/ 	.word	0x00000000
	.align		4
        /*0004*/ 	.word	0xffffffff
	.align		4
        /*0008*/ 	.word	0x00000000
	.align		4
        /*000c*/ 	.word	0xfffffffe
	.align		4
        /*0010*/ 	.word	0x00000000
	.align		4
        /*0014*/ 	.word	0xfffffffd
	.align		4
        /*0018*/ 	.word	0x00000000
	.align		4
        /*001c*/ 	.word	0xfffffffc


//--------------------- .text.triton_             --------------------------
	.section	.text.triton_,"ax",@progbits
	.sectionflags	@"SHF_BARRIERS=1"
	.align	128
        .global         triton_
        .type           triton_,@function
        .size           triton_,(.L_x_2 - triton_)
        .other          triton_,@"STO_CUDA_ENTRY STV_DEFAULT"
triton_:
.text.triton_:
[----:B------:R-:W1:Y:S01]  /*0000*/  LDC R1, c[0x0][0x28] ;  /* 0x00000a00ff017b82 */ /* 0x000e620000000800 */
[----:B------:R-:W2:Y:S01]  /*0010*/  S2R R7, SR_CTAID.X ;  /* 0x0000000000077919 */ /* 0x000ea20000002500 */
[----:B------:R-:W-:-:S06]  /*0020*/  IMAD.MOV.U32 R3, RZ, RZ, 0x40 ;  /* 0x00000040ff037424 */ /* 0x000fcc00078e00ff */
[----:B------:R-:W3:Y:S01]  /*0030*/  S2UR UR4, SR_CgaCtaId ;  /* 0x00000000000479c3 */ /* 0x000ee20000008800 */
[----:B------:R-:W-:Y:S01]  /*0040*/  UMOV UR10, 0x400 ;  /* 0x00000400000a7882 */ /* 0x000fe20000000000 */
[----:B------:R-:W-:Y:S01]  /*0050*/  ULDC.64 UR14, c[0x0][0x208] ;  /* 0x00008200000e7ab9 */ /* 0x000fe20000000a00 */
[----:B------:R-:W-:Y:S01]  /*0060*/  IMAD.MOV.U32 R62, RZ, RZ, -0x80 ;  /* 0xffffff80ff3e7424 */ /* 0x000fe200078e00ff */
[----:B------:R-:W-:Y:S01]  /*0070*/  UMOV UR11, 0x3 ;  /* 0x00000003000b7882 */ /* 0x000fe20000000000 */
[----:B------:R-:W-:Y:S01]  /*0080*/  UMOV UR12, 0xffffffff ;  /* 0xffffffff000c7882 */ /* 0x000fe20000000000 */
[----:B------:R-:W-:Y:S02]  /*0090*/  UMOV UR5, URZ ;  /* 0x0000003f00057c82 */ /* 0x000fe40008000000 */
[----:B------:R-:W4:Y:S01]  /*00a0*/  LDC.64 R32, c[0x0][0x220] ;  /* 0x00008800ff207b82 */ /* 0x000f220000000a00 */
[----:B---3--:R-:W-:-:S03]  /*00b0*/  UPRMT UR10, UR4, 0x654, UR10 ;  /* 0x00000654040a7896 */ /* 0x008fc6000800000a */
[----:B------:R-:W-:Y:S01]  /*00c0*/  UMOV UR4, URZ ;  /* 0x0000003f00047c82 */ /* 0x000fe20008000000 */
[----:B--2---:R-:W-:Y:S02]  /*00d0*/  SHF.R.S32.HI R0, RZ, 0x1f, R7 ;  /* 0x0000001fff007819 */ /* 0x004fe40000011407 */
[-C--:B------:R-:W-:Y:S02]  /*00e0*/  IABS R8, R7.reuse ;  /* 0x0000000700087213 */ /* 0x080fe40000000000 */
[----:B------:R-:W-:-:S04]  /*00f0*/  LEA.HI R0, R0, R7, RZ, 0x3 ;  /* 0x0000000700007211 */ /* 0x000fc800078f18ff */
[----:B------:R-:W-:-:S05]  /*0100*/  LOP3.LUT R11, R0, 0xfffffff8, RZ, 0xc0, !PT ;  /* 0xfffffff8000b7812 */ /* 0x000fca00078ec0ff */
[----:B------:R-:W-:-:S05]  /*0110*/  IMAD.MOV R4, RZ, RZ, -R11 ;  /* 0x000000ffff047224 */ /* 0x000fca00078e0a0b */
[----:B------:R-:W-:-:S04]  /*0120*/  VIADDMNMX R4, R4, R3, 0x8, PT ;  /* 0x0000000804047446 */ /* 0x000fc80003800103 */
[----:B------:R-:W-:-:S04]  /*0130*/  IABS R9, R4 ;  /* 0x0000000400097213 */ /* 0x000fc80000000000 */
[----:B------:R-:W2:Y:S08]  /*0140*/  I2F.RP R0, R9 ;  /* 0x0000000900007306 */ /* 0x000eb00000209400 */
[----:B--2---:R-:W2:Y:S02]  /*0150*/  MUFU.RCP R0, R0 ;  /* 0x0000000000007308 */ /* 0x004ea40000001000 */
[----:B--2---:R-:W-:-:S02]  /*0160*/  VIADD R2, R0, 0xffffffe ;  /* 0x0ffffffe00027836 */ /* 0x004fc40000000000 */
[----:B------:R-:W2:Y:S04]  /*0170*/  S2R R0, SR_TID.X ;  /* 0x0000000000007919 */ /* 0x000ea80000002100 */
[----:B------:R3:W5:Y:S02]  /*0180*/  F2I.FTZ.U32.TRUNC.NTZ R3, R2 ;  /* 0x0000000200037305 */ /* 0x000764000021f000 */
[----:B---3--:R-:W-:Y:S02]  /*0190*/  IMAD.MOV.U32 R2, RZ, RZ, RZ ;  /* 0x000000ffff027224 */ /* 0x008fe400078e00ff */
[----:B-----5:R-:W-:-:S04]  /*01a0*/  IMAD.MOV R6, RZ, RZ, -R3 ;  /* 0x000000ffff067224 */ /* 0x020fc800078e0a03 */
[----:B------:R-:W-:Y:S02]  /*01b0*/  IMAD R5, R6, R9, RZ ;  /* 0x0000000906057224 */ /* 0x000fe400078e02ff */
[----:B------:R-:W-:Y:S01]  /*01c0*/  IMAD.MOV.U32 R6, RZ, RZ, R8 ;  /* 0x000000ffff067224 */ /* 0x000fe200078e0008 */
[----:B------:R-:W-:Y:S01]  /*01d0*/  IABS R8, R4 ;  /* 0x0000000400087213 */ /* 0x000fe20000000000 */
[----:B------:R-:W-:-:S04]  /*01e0*/  IMAD.HI.U32 R3, R3, R5, R2 ;  /* 0x0000000503037227 */ /* 0x000fc800078e0002 */
[----:B------:R-:W-:Y:S02]  /*01f0*/  IMAD.IADD R5, R7, 0x1, -R11 ;  /* 0x0000000107057824 */ /* 0x000fe400078e0a0b */
[----:B------:R-:W-:Y:S01]  /*0200*/  IMAD.MOV R13, RZ, RZ, -R8 ;  /* 0x000000ffff0d7224 */ /* 0x000fe200078e0a08 */
[----:B--2---:R-:W-:Y:S01]  /*0210*/  SHF.R.U32.HI R12, RZ, 0x4, R0 ;  /* 0x00000004ff0c7819 */ /* 0x004fe20000011600 */
[----:B------:R-:W-:Y:S01]  /*0220*/  IMAD.HI.U32 R2, R3, R6, RZ ;  /* 0x0000000603027227 */ /* 0x000fe200078e00ff */
[----:B------:R-:W-:Y:S02]  /*0230*/  IABS R8, R5 ;  /* 0x0000000500087213 */ /* 0x000fe40000000000 */
[----:B------:R-:W-:Y:S01]  /*0240*/  LOP3.LUT R5, R5, R4, RZ, 0x3c, !PT ;  /* 0x0000000405057212 */ /* 0x000fe200078e3cff */
[----:B------:R-:W-:Y:S01]  /*0250*/  IMAD R2, R2, R13, R6 ;  /* 0x0000000d02027224 */ /* 0x000fe200078e0206 */
[----:B------:R-:W-:Y:S01]  /*0260*/  SGXT.U32 R12, R12, 0x3 ;  /* 0x000000030c0c781a */ /* 0x000fe20000000000 */
[----:B------:R-:W-:Y:S01]  /*0270*/  IMAD.HI.U32 R3, R3, R8, RZ ;  /* 0x0000000803037227 */ /* 0x000fe200078e00ff */
[----:B------:R-:W-:-:S02]  /*0280*/  ISETP.GE.AND P2, PT, R5, RZ, PT ;  /* 0x000000ff0500720c */ /* 0x000fc40003f46270 */
[----:B------:R-:W-:Y:S01]  /*0290*/  ISETP.GT.U32.AND P1, PT, R9, R2, PT ;  /* 0x000000020900720c */ /* 0x000fe20003f24070 */
[----:B------:R-:W-:Y:S01]  /*02a0*/  IMAD R6, R3, R13, R8 ;  /* 0x0000000d03067224 */ /* 0x000fe200078e0208 */
[----:B------:R-:W-:Y:S02]  /*02b0*/  SHF.R.U32.HI R5, RZ, 0x4, R0 ;  /* 0x00000004ff057819 */ /* 0x000fe40000011600 */
[C---:B------:R-:W-:Y:S02]  /*02c0*/  LOP3.LUT R13, R12.reuse, 0x38, RZ, 0xfc, !PT ;  /* 0x000000380c0d7812 */ /* 0x040fe400078efcff */
[----:B------:R-:W-:Y:S02]  /*02d0*/  ISETP.GT.U32.AND P0, PT, R9, R6, PT ;  /* 0x000000060900720c */ /* 0x000fe40003f04070 */
[----:B------:R-:W-:Y:S02]  /*02e0*/  LOP3.LUT R5, R5, R0, RZ, 0x3c, !PT ;  /* 0x0000000005057212 */ /* 0x000fe400078e3cff */
[----:B------:R-:W-:-:S02]  /*02f0*/  LOP3.LUT R8, R12, 0x20, RZ, 0xfc, !PT ;  /* 0x000000200c087812 */ /* 0x000fc400078efcff */
[----:B------:R-:W-:Y:S01]  /*0300*/  SHF.R.U32.HI R86, RZ, 0x5, R0 ;  /* 0x00000005ff567819 */ /* 0x000fe20000011600 */
[--C-:B------:R-:W-:Y:S01]  /*0310*/  @!P1 IMAD.IADD R2, R2, 0x1, -R9.reuse ;  /* 0x0000000102029824 */ /* 0x100fe200078e0a09 */
[----:B------:R-:W-:Y:S01]  /*0320*/  ISETP.GE.AND P1, PT, R7, RZ, PT ;  /* 0x000000ff0700720c */ /* 0x000fe20003f26270 */
[----:B------:R-:W-:Y:S01]  /*0330*/  IMAD.SHL.U32 R10, R5, 0x8, RZ ;  /* 0x00000008050a7824 */ /* 0x000fe200078e00ff */
[----:B------:R-:W-:Y:S02]  /*0340*/  LOP3.LUT R5, R12, 0x8, RZ, 0xfc, !PT ;  /* 0x000000080c057812 */ /* 0x000fe400078efcff */
[----:B------:R-:W-:Y:S01]  /*0350*/  ISETP.GT.U32.AND P4, PT, R9, R2, PT ;  /* 0x000000020900720c */ /* 0x000fe20003f84070 */
[----:B------:R-:W-:Y:S01]  /*0360*/  @!P0 IMAD.IADD R6, R6, 0x1, -R9 ;  /* 0x0000000106068824 */ /* 0x000fe200078e0a09 */
[----:B------:R-:W-:Y:S01]  /*0370*/  LOP3.LUT R14, R10, 0x38, RZ, 0xc0, !PT ;  /* 0x000000380a0e7812 */ /* 0x000fe200078ec0ff */
[----:B------:R-:W-:Y:S01]  /*0380*/  @!P0 VIADD R3, R3, 0x1 ;  /* 0x0000000103038836 */ /* 0x000fe20000000000 */
[----:B------:R-:W-:-:S02]  /*0390*/  ISETP.NE.AND P0, PT, R4, RZ, PT ;  /* 0x000000ff0400720c */ /* 0x000fc40003f05270 */
[----:B------:R-:W-:Y:S01]  /*03a0*/  ISETP.GE.U32.AND P3, PT, R6, R9, PT ;  /* 0x000000090600720c */ /* 0x000fe20003f66070 */
[--C-:B------:R-:W-:Y:S01]  /*03b0*/  IMAD R16, R5, 0x40, R14.reuse ;  /* 0x0000004005107824 */ /* 0x100fe200078e020e */
[----:B------:R-:W-:Y:S01]  /*03c0*/  LOP3.LUT R4, RZ, R4, RZ, 0x33, !PT ;  /* 0x00000004ff047212 */ /* 0x000fe200078e33ff */
[----:B------:R-:W-:Y:S01]  /*03d0*/  IMAD.SHL.U32 R6, R0, 0x200, RZ ;  /* 0x0000020000067824 */ /* 0x000fe200078e00ff */
[C---:B------:R-:W-:Y:S01]  /*03e0*/  LOP3.LUT R7, R12.reuse, 0x18, RZ, 0xfc, !PT ;  /* 0x000000180c077812 */ /* 0x040fe200078efcff */
[--C-:B------:R-:W-:Y:S01]  /*03f0*/  IMAD R26, R13, 0x40, R14.reuse ;  /* 0x000000400d1a7824 */ /* 0x100fe200078e020e */
[----:B------:R-:W-:Y:S01]  /*0400*/  LOP3.LUT R10, R12, 0x30, RZ, 0xfc, !PT ;  /* 0x000000300c0a7812 */ /* 0x000fe200078efcff */
[----:B------:R-:W-:Y:S01]  /*0410*/  @!P4 IMAD.IADD R2, R2, 0x1, -R9 ;  /* 0x000000010202c824 */ /* 0x000fe200078e0a09 */
[----:B------:R-:W-:Y:S01]  /*0420*/  LOP3.LUT R15, R6, 0x1000, RZ, 0xc0, !PT ;  /* 0x00001000060f7812 */ /* 0x000fe200078ec0ff */
[--C-:B------:R-:W-:Y:S01]  /*0430*/  IMAD R22, R7, 0x40, R14.reuse ;  /* 0x0000004007167824 */ /* 0x100fe200078e020e */
[----:B------:R-:W-:Y:S01]  /*0440*/  LOP3.LUT R9, R12, 0x28, RZ, 0xfc, !PT ;  /* 0x000000280c097812 */ /* 0x000fe200078efcff */
[----:B------:R-:W-:Y:S01]  /*0450*/  IMAD R8, R8, 0x40, R14 ;  /* 0x0000004008087824 */ /* 0x000fe200078e020e */
[----:B------:R-:W-:Y:S01]  /*0460*/  LOP3.LUT R6, R12, 0x10, RZ, 0xfc, !PT ;  /* 0x000000100c067812 */ /* 0x000fe200078efcff */
[----:B------:R-:W-:-:S02]  /*0470*/  @P3 VIADD R3, R3, 0x1 ;  /* 0x0000000103033836 */ /* 0x000fc40000000000 */
[----:B------:R-:W-:Y:S01]  /*0480*/  IMAD R24, R9, 0x40, R14 ;  /* 0x0000004009187824 */ /* 0x000fe200078e020e */
[-C--:B------:R-:W-:Y:S01]  /*0490*/  LOP3.LUT R7, R8, R15.reuse, RZ, 0xfc, !PT ;  /* 0x0000000f08077212 */ /* 0x080fe200078efcff */
[----:B------:R-:W-:Y:S02]  /*04a0*/  IMAD.MOV.U32 R5, RZ, RZ, R3 ;  /* 0x000000ffff057224 */ /* 0x000fe400078e0003 */
[----:B------:R-:W-:Y:S01]  /*04b0*/  IMAD.MOV.U32 R3, RZ, RZ, R2 ;  /* 0x000000ffff037224 */ /* 0x000fe200078e0002 */
[----:B------:R-:W-:Y:S01]  /*04c0*/  LOP3.LUT R8, R24, R15, RZ, 0xfc, !PT ;  /* 0x0000000f18087212 */ /* 0x000fe200078efcff */
[----:B------:R-:W-:Y:S01]  /*04d0*/  @!P2 IMAD.MOV R5, RZ, RZ, -R5 ;  /* 0x000000ffff05a224 */ /* 0x000fe200078e0a05 */
[----:B------:R-:W-:Y:S01]  /*04e0*/  LEA R85, R7, UR10, 0x1 ;  /* 0x0000000a07557c11 */ /* 0x000fe2000f8e08ff */
[----:B------:R-:W-:Y:S01]  /*04f0*/  @!P1 IMAD.MOV R3, RZ, RZ, -R3 ;  /* 0x000000ffff039224 */ /* 0x000fe200078e0a03 */
[----:B------:R-:W-:Y:S01]  /*0500*/  LEA R87, R8, UR10, 0x1 ;  /* 0x0000000a08577c11 */ /* 0x000fe2000f8e08ff */
[--C-:B------:R-:W-:Y:S01]  /*0510*/  IMAD R18, R6, 0x40, R14.reuse ;  /* 0x0000004006127824 */ /* 0x100fe200078e020e */
[----:B------:R-:W-:Y:S01]  /*0520*/  SEL R2, R4, R5, !P0 ;  /* 0x0000000504027207 */ /* 0x000fe20004000000 */
[----:B------:R-:W-:-:S02]  /*0530*/  IMAD R10, R10, 0x40, R14 ;  /* 0x000000400a0a7824 */ /* 0x000fc400078e020e */
[----:B------:R-:W-:Y:S01]  /*0540*/  IMAD R6, R12, 0x40, R14 ;  /* 0x000000400c067824 */ /* 0x000fe200078e020e */
[----:B------:R-:W-:Y:S01]  /*0550*/  SHF.R.S32.HI R20, RZ, 0x19, R2 ;  /* 0x00000019ff147819 */ /* 0x000fe20000011402 */
[----:B------:R-:W-:Y:S01]  /*0560*/  IMAD.SHL.U32 R2, R2, 0x40, RZ ;  /* 0x0000004002027824 */ /* 0x000fe200078e00ff */
[----:B------:R-:W-:Y:S02]  /*0570*/  SEL R14, R4, R3, !P0 ;  /* 0x00000003040e7207 */ /* 0x000fe40004000000 */
[----:B------:R-:W-:Y:S02]  /*0580*/  SGXT R20, R20, 0x1 ;  /* 0x000000011414781a */ /* 0x000fe40000000200 */
[----:B------:R-:W-:Y:S01]  /*0590*/  LOP3.LUT R13, R2, R12, RZ, 0xfc, !PT ;  /* 0x0000000c020d7212 */ /* 0x000fe200078efcff */
[----:B------:R-:W-:Y:S01]  /*05a0*/  IMAD.IADD R23, R11, 0x1, R14 ;  /* 0x000000010b177824 */ /* 0x000fe200078e020e */
[----:B------:R-:W-:Y:S02]  /*05b0*/  LOP3.LUT R4, R16, R15, RZ, 0xfc, !PT ;  /* 0x0000000f10047212 */ /* 0x000fe400078efcff */
[----:B------:R-:W-:-:S02]  /*05c0*/  LEA.HI R9, R20, R13, RZ, 0x6 ;  /* 0x0000000d14097211 */ /* 0x000fc400078f30ff */
[-C--:B------:R-:W-:Y:S02]  /*05d0*/  LOP3.LUT R3, R6, R15.reuse, RZ, 0xfc, !PT ;  /* 0x0000000f06037212 */ /* 0x080fe400078efcff */
[----:B------:R-:W-:Y:S02]  /*05e0*/  LOP3.LUT R16, R9, 0x3fffc0, RZ, 0xc0, !PT ;  /* 0x003fffc009107812 */ /* 0x000fe400078ec0ff */
[-C--:B------:R-:W-:Y:S02]  /*05f0*/  LOP3.LUT R9, R10, R15.reuse, RZ, 0xfc, !PT ;  /* 0x0000000f0a097212 */ /* 0x080fe400078efcff */
[----:B------:R-:W-:Y:S01]  /*0600*/  LOP3.LUT R10, R26, R15, RZ, 0xfc, !PT ;  /* 0x0000000f1a0a7212 */ /* 0x000fe200078efcff */
[----:B------:R-:W-:Y:S01]  /*0610*/  IMAD.IADD R26, R13, 0x1, -R16 ;  /* 0x000000010d1a7824 */ /* 0x000fe200078e0a10 */
[----:B------:R-:W-:Y:S02]  /*0620*/  LOP3.LUT R11, R2, 0x8, R12, 0xfe, !PT ;  /* 0x00000008020b7812 */ /* 0x000fe400078efe0c */
[----:B------:R-:W-:-:S02]  /*0630*/  LOP3.LUT R14, R2, 0x18, R12, 0xfe, !PT ;  /* 0x00000018020e7812 */ /* 0x000fc400078efe0c */
[-C--:B------:R-:W-:Y:S02]  /*0640*/  LOP3.LUT R5, R18, R15.reuse, RZ, 0xfc, !PT ;  /* 0x0000000f12057212 */ /* 0x080fe400078efcff */
[----:B------:R-:W-:Y:S02]  /*0650*/  LOP3.LUT R6, R22, R15, RZ, 0xfc, !PT ;  /* 0x0000000f16067212 */ /* 0x000fe400078efcff */
[----:B------:R-:W-:Y:S02]  /*0660*/  LOP3.LUT R13, R2, 0x10, R12, 0xfe, !PT ;  /* 0x00000010020d7812 */ /* 0x000fe400078efe0c */
[----:B------:R-:W-:Y:S02]  /*0670*/  LOP3.LUT R15, R2, 0x20, R12, 0xfe, !PT ;  /* 0x00000020020f7812 */ /* 0x000fe400078efe0c */
[C---:B------:R-:W-:Y:S02]  /*0680*/  LEA.HI R16, R20.reuse, R11, RZ, 0x6 ;  /* 0x0000000b14107211 */ /* 0x040fe400078f30ff */
[----:B------:R-:W-:-:S02]  /*0690*/  LEA.HI R19, R20, R14, RZ, 0x6 ;  /* 0x0000000e14137211 */ /* 0x000fc400078f30ff */
[C---:B------:R-:W-:Y:S02]  /*06a0*/  LEA.HI R17, R20.reuse, R13, RZ, 0x6 ;  /* 0x0000000d14117211 */ /* 0x040fe400078f30ff */
[----:B------:R-:W-:Y:S02]  /*06b0*/  LEA.HI R21, R20, R15, RZ, 0x6 ;  /* 0x0000000f14157211 */ /* 0x000fe400078f30ff */
[----:B------:R-:W-:Y:S02]  /*06c0*/  LOP3.LUT R16, R16, 0x3fffc0, RZ, 0xc0, !PT ;  /* 0x003fffc010107812 */ /* 0x000fe400078ec0ff */
[----:B------:R-:W-:Y:S02]  /*06d0*/  LOP3.LUT R19, R19, 0x3fffc0, RZ, 0xc0, !PT ;  /* 0x003fffc013137812 */ /* 0x000fe400078ec0ff */
[----:B------:R-:W-:Y:S01]  /*06e0*/  LOP3.LUT R18, R17, 0x3fffc0, RZ, 0xc0, !PT ;  /* 0x003fffc011127812 */ /* 0x000fe200078ec0ff */
[----:B------:R-:W-:Y:S01]  /*06f0*/  IMAD.IADD R27, R11, 0x1, -R16 ;  /* 0x000000010b1b7824 */ /* 0x000fe200078e0a10 */
[----:B------:R-:W-:Y:S01]  /*0700*/  LOP3.LUT R22, R21, 0x3fffc0, RZ, 0xc0, !PT ;  /* 0x003fffc015167812 */ /* 0x000fe200078ec0ff */
[----:B------:R-:W-:Y:S01]  /*0710*/  IMAD.IADD R29, R14, 0x1, -R19 ;  /* 0x000000010e1d7824 */ /* 0x000fe200078e0a13 */
[----:B------:R-:W-:Y:S01]  /*0720*/  LOP3.LUT R14, R2, 0x28, R12, 0xfe, !PT ;  /* 0x00000028020e7812 */ /* 0x000fe200078efe0c */
[----:B------:R-:W-:Y:S01]  /*0730*/  IMAD.IADD R28, R13, 0x1, -R18 ;  /* 0x000000010d1c7824 */ /* 0x000fe200078e0a12 */
[----:B------:R-:W-:Y:S01]  /*0740*/  SHF.R.S32.HI R18, RZ, 0x19, R23 ;  /* 0x00000019ff127819 */ /* 0x000fe20000011417 */
[----:B------:R-:W-:Y:S01]  /*0750*/  IMAD.SHL.U32 R11, R23, 0x40, RZ ;  /* 0x00000040170b7824 */ /* 0x000fe200078e00ff */
[----:B------:R-:W-:Y:S01]  /*0760*/  LOP3.LUT R16, R2, 0x38, R12, 0xfe, !PT ;  /* 0x0000003802107812 */ /* 0x000fe200078efe0c */
[----:B------:R-:W-:Y:S01]  /*0770*/  IMAD.IADD R30, R15, 0x1, -R22 ;  /* 0x000000010f1e7824 */ /* 0x000fe200078e0a16 */
[----:B------:R-:W-:-:S02]  /*0780*/  LOP3.LUT R15, R2, 0x30, R12, 0xfe, !PT ;  /* 0x00000030020f7812 */ /* 0x000fc400078efe0c */
[----:B------:R-:W-:Y:S02]  /*0790*/  LEA.HI R17, R20, R14, RZ, 0x6 ;  /* 0x0000000e14117211 */ /* 0x000fe400078f30ff */
[----:B------:R-:W-:Y:S02]  /*07a0*/  SGXT R18, R18, 0x1 ;  /* 0x000000011212781a */ /* 0x000fe40000000200 */
[----:B------:R-:W-:Y:S02]  /*07b0*/  LOP3.LUT R13, R11, R12, RZ, 0xfc, !PT ;  /* 0x0000000c0b0d7212 */ /* 0x000fe400078efcff */
[C---:B------:R-:W-:Y:S02]  /*07c0*/  LEA.HI R21, R20.reuse, R15, RZ, 0x6 ;  /* 0x0000000f14157211 */ /* 0x040fe400078f30ff */
[----:B------:R-:W-:Y:S02]  /*07d0*/  LEA.HI R20, R20, R16, RZ, 0x6 ;  /* 0x0000001014147211 */ /* 0x000fe400078f30ff */
[----:B------:R-:W-:-:S02]  /*07e0*/  LOP3.LUT R19, R17, 0x3fffc0, RZ, 0xc0, !PT ;  /* 0x003fffc011137812 */ /* 0x000fc400078ec0ff */
[----:B------:R-:W-:Y:S02]  /*07f0*/  LEA.HI R17, R18, R13, RZ, 0xc ;  /* 0x0000000d12117211 */ /* 0x000fe400078f60ff */
[----:B------:R-:W-:Y:S01]  /*0800*/  LOP3.LUT R22, R21, 0x3fffc0, RZ, 0xc0, !PT ;  /* 0x003fffc015167812 */ /* 0x000fe200078ec0ff */
[----:B------:R-:W-:Y:S01]  /*0810*/  IMAD.IADD R31, R14, 0x1, -R19 ;  /* 0x000000010e1f7824 */ /* 0x000fe200078e0a13 */
[----:B------:R-:W-:Y:S02]  /*0820*/  LOP3.LUT R21, R20, 0x3fffc0, RZ, 0xc0, !PT ;  /* 0x003fffc014157812 */ /* 0x000fe400078ec0ff */
[----:B------:R-:W-:Y:S01]  /*0830*/  LOP3.LUT R20, R17, 0x3ff000, RZ, 0xc0, !PT ;  /* 0x003ff00011147812 */ /* 0x000fe200078ec0ff */
[----:B------:R-:W-:Y:S01]  /*0840*/  IMAD.IADD R34, R15, 0x1, -R22 ;  /* 0x000000010f227824 */ /* 0x000fe200078e0a16 */
[----:B------:R-:W-:Y:S01]  /*0850*/  LOP3.LUT R14, R11, 0x8, R12, 0xfe, !PT ;  /* 0x000000080b0e7812 */ /* 0x000fe200078efe0c */
[----:B------:R-:W-:Y:S01]  /*0860*/  IMAD.IADD R35, R16, 0x1, -R21 ;  /* 0x0000000110237824 */ /* 0x000fe200078e0a15 */
[----:B------:R-:W-:Y:S01]  /*0870*/  LOP3.LUT R15, R11, 0x18, R12, 0xfe, !PT ;  /* 0x000000180b0f7812 */ /* 0x000fe200078efe0c */
[----:B------:R-:W-:Y:S01]  /*0880*/  IMAD.IADD R20, R13, 0x1, -R20 ;  /* 0x000000010d147824 */ /* 0x000fe200078e0a14 */
[----:B------:R-:W-:-:S02]  /*0890*/  LOP3.LUT R16, R11, 0x20, R12, 0xfe, !PT ;  /* 0x000000200b107812 */ /* 0x000fc400078efe0c */
[----:B------:R-:W-:Y:S02]  /*08a0*/  LOP3.LUT R13, R11, 0x10, R12, 0xfe, !PT ;  /* 0x000000100b0d7812 */ /* 0x000fe400078efe0c */
[C---:B------:R-:W-:Y:S02]  /*08b0*/  LEA.HI R17, R18.reuse, R14, RZ, 0xc ;  /* 0x0000000e12117211 */ /* 0x040fe400078f60ff */
[C---:B------:R-:W-:Y:S02]  /*08c0*/  LEA.HI R21, R18.reuse, R15, RZ, 0xc ;  /* 0x0000000f12157211 */ /* 0x040fe400078f60ff */
[C---:B------:R-:W-:Y:S02]  /*08d0*/  LEA.HI R23, R18.reuse, R16, RZ, 0xc ;  /* 0x0000001012177211 */ /* 0x040fe400078f60ff */
[----:B------:R-:W-:Y:S02]  /*08e0*/  LEA.HI R19, R18, R13, RZ, 0xc ;  /* 0x0000000d12137211 */ /* 0x000fe400078f60ff */
[----:B------:R-:W-:-:S02]  /*08f0*/  LOP3.LUT R17, R17, 0x3ff000, RZ, 0xc0, !PT ;  /* 0x003ff00011117812 */ /* 0x000fc400078ec0ff */
[----:B------:R-:W-:Y:S02]  /*0900*/  LOP3.LUT R24, R21, 0x3ff000, RZ, 0xc0, !PT ;  /* 0x003ff00015187812 */ /* 0x000fe400078ec0ff */
[----:B------:R-:W-:Y:S02]  /*0910*/  LOP3.LUT R23, R23, 0x3ff000, RZ, 0xc0, !PT ;  /* 0x003ff00017177812 */ /* 0x000fe400078ec0ff */
[----:B------:R-:W-:Y:S01]  /*0920*/  LOP3.LUT R22, R19, 0x3ff000, RZ, 0xc0, !PT ;  /* 0x003ff00013167812 */ /* 0x000fe200078ec0ff */
[----:B------:R-:W-:Y:S01]  /*0930*/  IMAD.IADD R19, R14, 0x1, -R17 ;  /* 0x000000010e137824 */ /* 0x000fe200078e0a11 */
[----:B------:R-:W-:Y:S01]  /*0940*/  LOP3.LUT R17, R11, 0x28, R12, 0xfe, !PT ;  /* 0x000000280b117812 */ /* 0x000fe200078efe0c */
[----:B------:R-:W-:Y:S01]  /*0950*/  IMAD.IADD R24, R15, 0x1, -R24 ;  /* 0x000000010f187824 */ /* 0x000fe200078e0a18 */
[----:B------:R-:W-:Y:S01]  /*0960*/  LEA R65, R4, UR10, 0x1 ;  /* 0x0000000a04417c11 */ /* 0x000fe2000f8e08ff */
[----:B------:R-:W-:Y:S01]  /*0970*/  IMAD.IADD R23, R16, 0x1, -R23 ;  /* 0x0000000110177824 */ /* 0x000fe200078e0a17 */
[----:B------:R-:W2:Y:S01]  /*0980*/  LDC.64 R14, c[0x0][0x218] ;  /* 0x00008600ff0e7b82 */ /* 0x000ea20000000a00 */
[----:B------:R-:W-:Y:S01]  /*0990*/  LOP3.LUT R16, R11, 0x30, R12, 0xfe, !PT ;  /* 0x000000300b107812 */ /* 0x000fe200078efe0c */
[----:B------:R-:W-:Y:S01]  /*09a0*/  IMAD.IADD R22, R13, 0x1, -R22 ;  /* 0x000000010d167824 */ /* 0x000fe200078e0a16 */
[----:B------:R-:W-:-:S02]  /*09b0*/  LOP3.LUT R12, R11, 0x38, R12, 0xfe, !PT ;  /* 0x000000380b0c7812 */ /* 0x000fc400078efe0c */
[C---:B------:R-:W-:Y:S02]  /*09c0*/  LEA.HI R13, R18.reuse, R17, RZ, 0xc ;  /* 0x00000011120d7211 */ /* 0x040fe400078f60ff */
[C---:B------:R-:W-:Y:S02]  /*09d0*/  LEA.HI R21, R18.reuse, R16, RZ, 0xc ;  /* 0x0000001012157211 */ /* 0x040fe400078f60ff */
[----:B------:R-:W-:Y:S02]  /*09e0*/  LEA.HI R25, R18, R12, RZ, 0xc ;  /* 0x0000000c12197211 */ /* 0x000fe400078f60ff */
[----:B------:R-:W-:Y:S01]  /*09f0*/  LOP3.LUT R18, R13, 0x3ff000, RZ, 0xc0, !PT ;  /* 0x003ff0000d127812 */ /* 0x000fe200078ec0ff */
[----:B------:R-:W-:Y:S01]  /*0a00*/  IMAD.SHL.U32 R13, R0, 0x8, RZ ;  /* 0x00000008000d7824 */ /* 0x000fe200078e00ff */
[----:B------:R-:W-:Y:S02]  /*0a10*/  LOP3.LUT R25, R25, 0x3ff000, RZ, 0xc0, !PT ;  /* 0x003ff00019197812 */ /* 0x000fe400078ec0ff */
[----:B------:R-:W-:Y:S01]  /*0a20*/  LOP3.LUT R21, R21, 0x3ff000, RZ, 0xc0, !PT ;  /* 0x003ff00015157812 */ /* 0x000fe200078ec0ff */
[----:B------:R-:W-:Y:S01]  /*0a30*/  IMAD.IADD R18, R17, 0x1, -R18 ;  /* 0x0000000111127824 */ /* 0x000fe200078e0a12 */
[----:B------:R-:W-:Y:S01]  /*0a40*/  LOP3.LUT R17, R13, 0x78, RZ, 0xc0, !PT ;  /* 0x000000780d117812 */ /* 0x000fe200078ec0ff */
[----:B------:R-:W-:Y:S01]  /*0a50*/  IMAD.IADD R25, R12, 0x1, -R25 ;  /* 0x000000010c197824 */ /* 0x000fe200078e0a19 */
[----:B------:R-:W-:Y:S01]  /*0a60*/  LEA R67, R5, UR10, 0x1 ;  /* 0x0000000a05437c11 */ /* 0x000fe2000f8e08ff */
[----:B------:R-:W-:Y:S01]  /*0a70*/  IMAD.IADD R21, R16, 0x1, -R21 ;  /* 0x0000000110157824 */ /* 0x000fe200078e0a15 */
[----:B------:R-:W-:Y:S01]  /*0a80*/  LEA R69, R6, UR10, 0x1 ;  /* 0x0000000a06457c11 */ /* 0x000fe2000f8e08ff */
[--C-:B------:R-:W-:Y:S01]  /*0a90*/  IMAD R27, R27, 0xc00, R17.reuse ;  /* 0x00000c001b1b7824 */ /* 0x100fe200078e0211 */
[----:B------:R-:W-:Y:S01]  /*0aa0*/  LEA R89, R9, UR10, 0x1 ;  /* 0x0000000a09597c11 */ /* 0x000fe2000f8e08ff */
[--C-:B------:R-:W-:Y:S01]  /*0ab0*/  IMAD R29, R29, 0xc00, R17.reuse ;  /* 0x00000c001d1d7824 */ /* 0x100fe200078e0211 */
[----:B------:R-:W-:Y:S01]  /*0ac0*/  LEA R91, R10, UR10, 0x1 ;  /* 0x0000000a0a5b7c11 */ /* 0x000fe2000f8e08ff */
[----:B------:R-:W-:-:S02]  /*0ad0*/  IMAD R31, R31, 0xc00, R17 ;  /* 0x00000c001f1f7824 */ /* 0x000fc400078e0211 */
[--C-:B------:R-:W-:Y:S02]  /*0ae0*/  IMAD R25, R25, 0xc00, R17.reuse ;  /* 0x00000c0019197824 */ /* 0x100fe400078e0211 */
[--C-:B------:R-:W-:Y:S02]  /*0af0*/  IMAD R39, R26, 0xc00, R17.reuse ;  /* 0x00000c001a277824 */ /* 0x100fe400078e0211 */
[--C-:B------:R-:W-:Y:S02]  /*0b00*/  IMAD R57, R28, 0xc00, R17.reuse ;  /* 0x00000c001c397824 */ /* 0x100fe400078e0211 */
[--C-:B------:R-:W-:Y:S02]  /*0b10*/  IMAD R59, R30, 0xc00, R17.reuse ;  /* 0x00000c001e3b7824 */ /* 0x100fe400078e0211 */
[--C-:B------:R-:W-:Y:S02]  /*0b20*/  IMAD R61, R34, 0xc00, R17.reuse ;  /* 0x00000c00223d7824 */ /* 0x100fe400078e0211 */
[----:B------:R-:W-:-:S02]  /*0b30*/  IMAD R63, R35, 0xc00, R17 ;  /* 0x00000c00233f7824 */ /* 0x000fc400078e0211 */
[----:B----4-:R-:W-:-:S04]  /*0b40*/  IMAD.WIDE R36, R27, 0x2, R32 ;  /* 0x000000021b247825 */ /* 0x010fc800078e0220 */
[----:B------:R-:W-:Y:S02]  /*0b50*/  IMAD R55, R20, 0xc00, R17 ;  /* 0x00000c0014377824 */ /* 0x000fe400078e0211 */
[----:B------:R-:W-:-:S04]  /*0b60*/  IMAD.WIDE R26, R29, 0x2, R32 ;  /* 0x000000021d1a7825 */ /* 0x000fc800078e0220 */
[--C-:B------:R-:W-:Y:S02]  /*0b70*/  IMAD R19, R19, 0xc00, R17.reuse ;  /* 0x00000c0013137824 */ /* 0x100fe400078e0211 */
[----:B------:R-:W-:Y:S02]  /*0b80*/  IMAD R49, R24, 0xc00, R17 ;  /* 0x00000c0018317824 */ /* 0x000fe400078e0211 */
[----:B--2---:R-:W-:-:S04]  /*0b90*/  IMAD.WIDE R42, R25, 0x2, R14 ;  /* 0x00000002192a7825 */ /* 0x004fc800078e020e */
[----:B------:R-:W-:-:S04]  /*0ba0*/  IMAD.WIDE R28, R31, 0x2, R32 ;  /* 0x000000021f1c7825 */ /* 0x000fc800078e0220 */
[----:B------:R-:W-:Y:S01]  /*0bb0*/  IMAD R51, R22, 0xc00, R17 ;  /* 0x00000c0016337824 */ /* 0x000fe200078e0211 */
[----:B------:R-:W-:Y:S01]  /*0bc0*/  IADD3 R78, P2, R28, 0x400, RZ ;  /* 0x000004001c4e7810 */ /* 0x000fe20007f5e0ff */
[----:B------:R-:W-:-:S04]  /*0bd0*/  IMAD.WIDE R38, R39, 0x2, R32 ;  /* 0x0000000227267825 */ /* 0x000fc800078e0220 */
[----:B------:R-:W-:-:S04]  /*0be0*/  IMAD.WIDE R34, R57, 0x2, R32 ;  /* 0x0000000239227825 */ /* 0x000fc800078e0220 */
[----:B------:R-:W-:-:S04]  /*0bf0*/  IMAD.WIDE R24, R59, 0x2, R32 ;  /* 0x000000023b187825 */ /* 0x000fc800078e0220 */
[----:B------:R-:W-:-:S04]  /*0c00*/  IMAD.WIDE R30, R61, 0x2, R32 ;  /* 0x000000023d1e7825 */ /* 0x000fc800078e0220 */
[----:B------:R-:W-:Y:S01]  /*0c10*/  IMAD.WIDE R32, R63, 0x2, R32 ;  /* 0x000000023f207825 */ /* 0x000fe200078e0220 */
[----:B------:R-:W-:-:S03]  /*0c20*/  LEA R63, R3, UR10, 0x1 ;  /* 0x0000000a033f7c11 */ /* 0x000fc6000f8e08ff */
[----:B------:R-:W-:Y:S02]  /*0c30*/  IMAD R23, R23, 0xc00, R17 ;  /* 0x00000c0017177824 */ /* 0x000fe400078e0211 */
[----:B------:R-:W-:-:S04]  /*0c40*/  IMAD.WIDE R54, R55, 0x2, R14 ;  /* 0x0000000237367825 */ /* 0x000fc800078e020e */
[----:B------:R-:W-:Y:S01]  /*0c50*/  IMAD R45, R18, 0xc00, R17 ;  /* 0x00000c00122d7824 */ /* 0x000fe200078e0211 */
[----:B------:R-:W-:Y:S01]  /*0c60*/  @!PT LDS RZ, [RZ] ;  /* 0x00000000fffff984 */ /* 0x000fe20000000800 */
[----:B------:R-:W-:Y:S01]  /*0c70*/  @!PT LDS RZ, [RZ] ;  /* 0x00000000fffff984 */ /* 0x000fe20000000800 */
[----:B------:R-:W-:Y:S01]  /*0c80*/  @!PT LDS RZ, [RZ] ;  /* 0x00000000fffff984 */ /* 0x000fe20000000800 */
[----:B------:R-:W-:Y:S01]  /*0c90*/  LDGSTS.E.BYPASS.128 [R63], desc[UR14][R54.64] ;  /* 0x00000000363f7fae */ /* 0x000fe2000b901c4e */
[----:B------:R-:W-:Y:S01]  /*0ca0*/  IMAD.WIDE R52, R19, 0x2, R14 ;  /* 0x0000000213347825 */ /* 0x000fe200078e020e */
[----:B------:R-:W-:-:S03]  /*0cb0*/  IADD3 R12, P0, R54, 0x400, RZ ;  /* 0x00000400360c7810 */ /* 0x000fc60007f1e0ff */
[----:B------:R-:W-:Y:S01]  /*0cc0*/  IMAD R21, R21, 0xc00, R17 ;  /* 0x00000c0015157824 */ /* 0x000fe200078e0211 */
[----:B------:R-:W-:Y:S01]  /*0cd0*/  LDGSTS.E.BYPASS.128 [R65], desc[UR14][R52.64] ;  /* 0x0000000034417fae */ /* 0x000fe2000b901c4e */
[----:B------:R-:W-:-:S04]  /*0ce0*/  IMAD.WIDE R50, R51, 0x2, R14 ;  /* 0x0000000233327825 */ /* 0x000fc800078e020e */
[--C-:B------:R-:W-:Y:S01]  /*0cf0*/  IMAD.WIDE R48, R49, 0x2, R14.reuse ;  /* 0x0000000231307825 */ /* 0x100fe200078e020e */
[----:B------:R-:W-:Y:S03]  /*0d00*/  LDGSTS.E.BYPASS.128 [R67], desc[UR14][R50.64] ;  /* 0x0000000032437fae */ /* 0x000fe6000b901c4e */
[--C-:B------:R-:W-:Y:S01]  /*0d10*/  IMAD.WIDE R46, R23, 0x2, R14.reuse ;  /* 0x00000002172e7825 */ /* 0x100fe200078e020e */
[----:B------:R-:W-:Y:S03]  /*0d20*/  LDGSTS.E.BYPASS.128 [R69], desc[UR14][R48.64] ;  /* 0x0000000030457fae */ /* 0x000fe6000b901c4e */
[--C-:B------:R-:W-:Y:S01]  /*0d30*/  IMAD.WIDE R44, R45, 0x2, R14.reuse ;  /* 0x000000022d2c7825 */ /* 0x100fe200078e020e */
[----:B------:R-:W-:Y:S03]  /*0d40*/  LDGSTS.E.BYPASS.128 [R85], desc[UR14][R46.64] ;  /* 0x000000002e557fae */ /* 0x000fe6000b901c4e */
[----:B------:R-:W-:Y:S01]  /*0d50*/  IMAD.WIDE R40, R21, 0x2, R14 ;  /* 0x0000000215287825 */ /* 0x000fe200078e020e */
[----:B------:R-:W-:Y:S01]  /*0d60*/  LDGSTS.E.BYPASS.128 [R87], desc[UR14][R44.64] ;  /* 0x000000002c577fae */ /* 0x000fe2000b901c4e */
[----:B------:R-:W-:-:S02]  /*0d70*/  IADD3 R14, P1, R52, 0x400, RZ ;  /* 0x00000400340e7810 */ /* 0x000fc40007f3e0ff */
[----:B------:R-:W-:Y:S01]  /*0d80*/  IMAD.X R15, RZ, RZ, R55, P0 ;  /* 0x000000ffff0f7224 */ /* 0x000fe200000e0637 */
[----:B------:R-:W-:Y:S01]  /*0d90*/  LDGSTS.E.BYPASS.128 [R89], desc[UR14][R40.64] ;  /* 0x0000000028597fae */ /* 0x000fe2000b901c4e */
[----:B------:R-:W-:Y:S01]  /*0da0*/  IADD3 R16, P0, R50, 0x400, RZ ;  /* 0x0000040032107810 */ /* 0x000fe20007f1e0ff */
[----:B------:R-:W-:Y:S01]  /*0db0*/  IMAD.X R17, RZ, RZ, R53, P1 ;  /* 0x000000ffff117224 */ /* 0x000fe200008e0635 */
[----:B------:R-:W-:Y:S01]  /*0dc0*/  IADD3 R18, P1, R48, 0x400, RZ ;  /* 0x0000040030127810 */ /* 0x000fe20007f3e0ff */
[----:B------:R-:W-:Y:S01]  /*0dd0*/  LDGSTS.E.BYPASS.128 [R91], desc[UR14][R42.64] ;  /* 0x000000002a5b7fae */ /* 0x000fe2000b901c4e */
[----:B------:R-:W-:Y:S02]  /*0de0*/  IMAD.X R82, RZ, RZ, R29, P2 ;  /* 0x000000ffff527224 */ /* 0x000fe400010e061d */
[----:B------:R-:W-:Y:S01]  /*0df0*/  IMAD.X R19, RZ, RZ, R51, P0 ;  /* 0x000000ffff137224 */ /* 0x000fe200000e0633 */
[----:B------:R-:W0:Y:S01]  /*0e00*/  LDGDEPBAR ;  /* 0x00000000000079af */ /* 0x000e220000000000 */
[----:B------:R-:W-:Y:S01]  /*0e10*/  IADD3 R20, P0, R46, 0x400, RZ ;  /* 0x000004002e147810 */ /* 0x000fe20007f1e0ff */
[----:B------:R-:W-:Y:S01]  /*0e20*/  IMAD.X R21, RZ, RZ, R49, P1 ;  /* 0x000000ffff157224 */ /* 0x000fe200008e0631 */
[----:B------:R-:W-:Y:S01]  /*0e30*/  IADD3 R22, P1, R44, 0x400, RZ ;  /* 0x000004002c167810 */ /* 0x000fe20007f3e0ff */
[----:B------:R-:W-:Y:S02]  /*0e40*/  LDGSTS.E.BYPASS.128 [R63+0x14000], desc[UR14][R38.64] ;  /* 0x14000000263f7fae */ /* 0x000fe4000b901c4e */
[----:B------:R-:W-:Y:S01]  /*0e50*/  IMAD.X R23, RZ, RZ, R47, P0 ;  /* 0x000000ffff177224 */ /* 0x000fe200000e062f */
[----:B------:R-:W-:Y:S01]  /*0e60*/  IADD3 R56, P0, R40, 0x400, RZ ;  /* 0x0000040028387810 */ /* 0x000fe20007f1e0ff */
[----:B------:R-:W-:Y:S01]  /*0e70*/  LDGSTS.E.BYPASS.128 [R65+0x14000], desc[UR14][R36.64] ;  /* 0x1400000024417fae */ /* 0x000fe2000b901c4e */
[----:B------:R-:W-:Y:S01]  /*0e80*/  IMAD.X R57, RZ, RZ, R45, P1 ;  /* 0x000000ffff397224 */ /* 0x000fe200008e062d */
[----:B------:R-:W-:-:S02]  /*0e90*/  IADD3 R58, P1, R42, 0x400, RZ ;  /* 0x000004002a3a7810 */ /* 0x000fc40007f3e0ff */
[----:B------:R-:W-:Y:S01]  /*0ea0*/  LDGSTS.E.BYPASS.128 [R67+0x14000], desc[UR14][R34.64] ;  /* 0x1400000022437fae */ /* 0x000fe2000b901c4e */
[----:B------:R-:W-:Y:S01]  /*0eb0*/  IMAD.X R59, RZ, RZ, R41, P0 ;  /* 0x000000ffff3b7224 */ /* 0x000fe200000e0629 */
[----:B------:R-:W-:Y:S01]  /*0ec0*/  IADD3 R60, P0, R38, 0x400, RZ ;  /* 0x00000400263c7810 */ /* 0x000fe20007f1e0ff */
[----:B------:R-:W-:Y:S01]  /*0ed0*/  IMAD.X R61, RZ, RZ, R43, P1 ;  /* 0x000000ffff3d7224 */ /* 0x000fe200008e062b */
[----:B------:R-:W-:Y:S01]  /*0ee0*/  LDGSTS.E.BYPASS.128 [R69+0x14000], desc[UR14][R26.64] ;  /* 0x140000001a457fae */ /* 0x000fe2000b901c4e */
[----:B------:R-:W-:Y:S02]  /*0ef0*/  IADD3 R70, P1, R36, 0x400, RZ ;  /* 0x0000040024467810 */ /* 0x000fe40007f3e0ff */
[----:B------:R-:W-:Y:S01]  /*0f00*/  IMAD.X R71, RZ, RZ, R39, P0 ;  /* 0x000000ffff477224 */ /* 0x000fe200000e0627 */
[----:B------:R-:W-:Y:S01]  /*0f10*/  LDGSTS.E.BYPASS.128 [R85+0x14000], desc[UR14][R24.64] ;  /* 0x1400000018557fae */ /* 0x000fe2000b901c4e */
        /* <DEDUP_REMOVED lines=13> */
[----:B------:R-:W0:Y:S03]  /*0ff0*/  LDGDEPBAR ;  /* 0x00000000000079af */ /* 0x000e260000000000 */
[----:B------:R-:W-:Y:S01]  /*1000*/  IMAD.X R84, RZ, RZ, R33, P0 ;  /* 0x000000ffff547224 */ /* 0x000fe200000e0621 */
[----:B------:R-:W-:Y:S06]  /*1010*/  BAR.SYNC.DEFER_BLOCKING 0x0 ;  /* 0x0000000000007b1d */ /* 0x000fec0000010000 */
[----:B------:R-:W-:Y:S01]  /*1020*/  @!PT LDS RZ, [RZ] ;  /* 0x00000000fffff984 */ /* 0x000fe20000000800 */
[----:B------:R-:W-:Y:S01]  /*1030*/  @!PT LDS RZ, [RZ] ;  /* 0x00000000fffff984 */ /* 0x000fe20000000800 */
[----:B------:R-:W-:Y:S01]  /*1040*/  @!PT LDS RZ, [RZ] ;  /* 0x00000000fffff984 */ /* 0x000fe20000000800 */
[----:B------:R-:W-:Y:S04]  /*1050*/  LDGSTS.E.BYPASS.128 [R63+0x4000], desc[UR14][R54.64+0x100] ;  /* 0x04000100363f7fae */ /* 0x000fe8000b901c4e */
[----:B------:R-:W-:Y:S04]  /*1060*/  LDGSTS.E.BYPASS.128 [R65+0x4000], desc[UR14][R52.64+0x100] ;  /* 0x0400010034417fae */ /* 0x000fe8000b901c4e */
[----:B------:R-:W-:Y:S04]  /*1070*/  LDGSTS.E.BYPASS.128 [R67+0x4000], desc[UR14][R50.64+0x100] ;  /* 0x0400010032437fae */ /* 0x000fe8000b901c4e */
[----:B------:R-:W-:Y:S04]  /*1080*/  LDGSTS.E.BYPASS.128 [R69+0x4000], desc[UR14][R48.64+0x100] ;  /* 0x0400010030457fae */ /* 0x000fe8000b901c4e */
[----:B------:R-:W-:Y:S04]  /*1090*/  LDGSTS.E.BYPASS.128 [R85+0x4000], desc[UR14][R46.64+0x100] ;  /* 0x040001002e557fae */ /* 0x000fe8000b901c4e */
[----:B------:R-:W-:Y:S04]  /*10a0*/  LDGSTS.E.BYPASS.128 [R87+0x4000], desc[UR14][R44.64+0x100] ;  /* 0x040001002c577fae */ /* 0x000fe8000b901c4e */
[----:B------:R-:W-:Y:S04]  /*10b0*/  LDGSTS.E.BYPASS.128 [R89+0x4000], desc[UR14][R40.64+0x100] ;  /* 0x0400010028597fae */ /* 0x000fe8000b901c4e */
[----:B------:R-:W-:Y:S04]  /*10c0*/  LDGSTS.E.BYPASS.128 [R91+0x4000], desc[UR14][R42.64+0x100] ;  /* 0x040001002a5b7fae */ /* 0x000fe8000b901c4e */
[----:B------:R-:W0:Y:S04]  /*10d0*/  LDGDEPBAR ;  /* 0x00000000000079af */ /* 0x000e280000000000 */
        /* <DEDUP_REMOVED lines=8> */
[----:B------:R-:W0:Y:S01]  /*1160*/  LDGDEPBAR ;  /* 0x00000000000079af */ /* 0x000e220000000000 */
        /* <DEDUP_REMOVED lines=26> */
[----:B------:R2:W-:Y:S04]  /*1310*/  LDGSTS.E.BYPASS.128 [R63+0xc000], desc[UR14][R54.64+0x300] ;  /* 0x0c000300363f7fae */ /* 0x0005e8000b901c4e */
[----:B------:R3:W-:Y:S04]  /*1320*/  LDGSTS.E.BYPASS.128 [R65+0xc000], desc[UR14][R52.64+0x300] ;  /* 0x0c00030034417fae */ /* 0x0007e8000b901c4e */
[----:B------:R4:W-:Y:S04]  /*1330*/  LDGSTS.E.BYPASS.128 [R67+0xc000], desc[UR14][R50.64+0x300] ;  /* 0x0c00030032437fae */ /* 0x0009e8000b901c4e */
[----:B------:R5:W-:Y:S01]  /*1340*/  LDGSTS.E.BYPASS.128 [R69+0xc000], desc[UR14][R48.64+0x300] ;  /* 0x0c00030030457fae */ /* 0x000be2000b901c4e */
[----:B--2---:R-:W-:-:S03]  /*1350*/  CS2R R54, SRZ ;  /* 0x0000000000367805 */ /* 0x004fc6000001ff00 */
[----:B------:R2:W-:Y:S01]  /*1360*/  LDGSTS.E.BYPASS.128 [R85+0xc000], desc[UR14][R46.64+0x300] ;  /* 0x0c0003002e557fae */ /* 0x0005e2000b901c4e */
[----:B---3--:R-:W-:-:S03]  /*1370*/  CS2R R52, SRZ ;  /* 0x0000000000347805 */ /* 0x008fc6000001ff00 */
[----:B------:R3:W-:Y:S01]  /*1380*/  LDGSTS.E.BYPASS.128 [R87+0xc000], desc[UR14][R44.64+0x300] ;  /* 0x0c0003002c577fae */ /* 0x0007e2000b901c4e */
[----:B----4-:R-:W-:-:S03]  /*1390*/  CS2R R50, SRZ ;  /* 0x0000000000327805 */ /* 0x010fc6000001ff00 */
[----:B------:R4:W-:Y:S01]  /*13a0*/  LDGSTS.E.BYPASS.128 [R89+0xc000], desc[UR14][R40.64+0x300] ;  /* 0x0c00030028597fae */ /* 0x0009e2000b901c4e */
[----:B-----5:R-:W-:-:S03]  /*13b0*/  CS2R R48, SRZ ;  /* 0x0000000000307805 */ /* 0x020fc6000001ff00 */
[----:B------:R5:W-:Y:S01]  /*13c0*/  LDGSTS.E.BYPASS.128 [R91+0xc000], desc[UR14][R42.64+0x300] ;  /* 0x0c0003002a5b7fae */ /* 0x000be2000b901c4e */
[----:B-12---:R-:W-:-:S03]  /*13d0*/  CS2R R46, SRZ ;  /* 0x00000000002e7805 */ /* 0x006fc6000001ff00 */
[----:B------:R-:W0:Y:S01]  /*13e0*/  LDGDEPBAR ;  /* 0x00000000000079af */ /* 0x000e220000000000 */
[----:B---3--:R-:W-:-:S03]  /*13f0*/  CS2R R44, SRZ ;  /* 0x00000000002c7805 */ /* 0x008fc6000001ff00 */
[----:B------:R1:W-:Y:S01]  /*1400*/  LDGSTS.E.BYPASS.128 [R63+0x20000], desc[UR14][R38.64+0x300] ;  /* 0x20000300263f7fae */ /* 0x0003e2000b901c4e */
[----:B----4-:R-:W-:-:S03]  /*1410*/  CS2R R40, SRZ ;  /* 0x0000000000287805 */ /* 0x010fc6000001ff00 */
[----:B------:R2:W-:Y:S01]  /*1420*/  LDGSTS.E.BYPASS.128 [R65+0x20000], desc[UR14][R36.64+0x300] ;  /* 0x2000030024417fae */ /* 0x0005e2000b901c4e */
[----:B-----5:R-:W-:-:S03]  /*1430*/  CS2R R42, SRZ ;  /* 0x00000000002a7805 */ /* 0x020fc6000001ff00 */
[----:B------:R3:W-:Y:S04]  /*1440*/  LDGSTS.E.BYPASS.128 [R67+0x20000], desc[UR14][R34.64+0x300] ;  /* 0x2000030022437fae */ /* 0x0007e8000b901c4e */
[----:B------:R4:W-:Y:S01]  /*1450*/  LDGSTS.E.BYPASS.128 [R69+0x20000], desc[UR14][R26.64+0x300] ;  /* 0x200003001a457fae */ /* 0x0009e2000b901c4e */
[----:B-1----:R-:W-:-:S03]  /*1460*/  CS2R R38, SRZ ;  /* 0x0000000000267805 */ /* 0x002fc6000001ff00 */
[----:B------:R1:W-:Y:S01]  /*1470*/  LDGSTS.E.BYPASS.128 [R85+0x20000], desc[UR14][R24.64+0x300] ;  /* 0x2000030018557fae */ /* 0x0003e2000b901c4e */
[----:B--2---:R-:W-:-:S03]  /*1480*/  CS2R R36, SRZ ;  /* 0x0000000000247805 */ /* 0x004fc6000001ff00 */
[----:B------:R2:W-:Y:S01]  /*1490*/  LDGSTS.E.BYPASS.128 [R87+0x20000], desc[UR14][R28.64+0x300] ;  /* 0x200003001c577fae */ /* 0x0005e2000b901c4e */
[----:B---3--:R-:W-:-:S03]  /*14a0*/  CS2R R34, SRZ ;  /* 0x0000000000227805 */ /* 0x008fc6000001ff00 */
[----:B------:R3:W-:Y:S01]  /*14b0*/  LDGSTS.E.BYPASS.128 [R89+0x20000], desc[UR14][R30.64+0x300] ;  /* 0x200003001e597fae */ /* 0x0007e2000b901c4e */
[----:B----4-:R-:W-:-:S03]  /*14c0*/  CS2R R26, SRZ ;  /* 0x00000000001a7805 */ /* 0x010fc6000001ff00 */
[----:B------:R4:W-:Y:S01]  /*14d0*/  LDGSTS.E.BYPASS.128 [R91+0x20000], desc[UR14][R32.64+0x300] ;  /* 0x20000300205b7fae */ /* 0x0009e2000b901c4e */
[----:B-1----:R-:W-:Y:S02]  /*14e0*/  CS2R R24, SRZ ;  /* 0x0000000000187805 */ /* 0x002fe4000001ff00 */
[----:B------:R-:W-:Y:S01]  /*14f0*/  LOP3.LUT R85, R86, 0x7fffffc, RZ, 0xc0, !PT ;  /* 0x07fffffc56557812 */ /* 0x000fe200078ec0ff */
[----:B------:R-:W0:Y:S01]  /*1500*/  LDGDEPBAR ;  /* 0x00000000000079af */ /* 0x000e220000000000 */
[----:B--2---:R-:W-:Y:S02]  /*1510*/  CS2R R28, SRZ ;  /* 0x00000000001c7805 */ /* 0x004fe4000001ff00 */
[----:B---3--:R-:W-:Y:S02]  /*1520*/  CS2R R30, SRZ ;  /* 0x00000000001e7805 */ /* 0x008fe4000001ff00 */
[----:B----4-:R-:W-:-:S07]  /*1530*/  CS2R R32, SRZ ;  /* 0x0000000000207805 */ /* 0x010fce000001ff00 */
.L_x_0:
[----:B------:R-:W1:Y:S01]  /*1540*/  SHFL.IDX PT, R63, R85, RZ, 0x1f ;  /* 0x00001fff553f7589 */ /* 0x000e6200000e0000 */
[----:B------:R-:W-:Y:S01]  /*1550*/  UIADD3 UR12, UR12, 0x1, URZ ;  /* 0x000000010c0c7890 */ /* 0x000fe2000fffe03f */
[----:B------:R-:W-:-:S04]  /*1560*/  DEPBAR.LE SB0, 0x6 ;  /* 0x000081800000791a */ /* 0x000fc80000000000 */
[----:B------:R-:W-:Y:S01]  /*1570*/  UISETP.GE.AND UP0, UPT, UR12, 0x5, UPT ;  /* 0x000000050c00788c */ /* 0x000fe2000bf06270 */
[----:B------:R-:W-:Y:S01]  /*1580*/  BAR.SYNC.DEFER_BLOCKING 0x0 ;  /* 0x0000000000007b1d */ /* 0x000fe20000010000 */
[----:B------:R-:W-:Y:S01]  /*1590*/  UIADD3 UR11, UR11, 0x1, URZ ;  /* 0x000000010b0b7890 */ /* 0x000fe2000fffe03f */
[----:B------:R-:W-:Y:S01]  /*15a0*/  IADD3 R92, P1, R12, UR4, RZ ;  /* 0x000000040c5c7c10 */ /* 0x000fe2000ff3e0ff */
[----:B------:R-:W-:Y:S01]  /*15b0*/  USEL UR12, UR12, URZ, !UP0 ;  /* 0x0000003f0c0c7287 */ /* 0x000fe2000c000000 */
[----:B------:R-:W-:Y:S02]  /*15c0*/  VIADD R87, R62, 0x80 ;  /* 0x000000803e577836 */ /* 0x000fe40000000000 */
[----:B------:R-:W-:Y:S01]  /*15d0*/  UMOV UR19, 0x40000040 ;  /* 0x4000004000137882 */ /* 0x000fe20000000000 */
[----:B------:R-:W-:Y:S02]  /*15e0*/  IADD3.X R93, R15, UR5, RZ, P1, !PT ;  /* 0x000000050f5d7c10 */ /* 0x000fe40008ffe4ff */
[----:B------:R-:W-:-:S02]  /*15f0*/  IADD3 R64, P1, R14, UR4, RZ ;  /* 0x000000040e407c10 */ /* 0x000fc4000ff3e0ff */
[----:B------:R-:W-:Y:S02]  /*1600*/  ISETP.GE.U32.AND P0, PT, R87, 0xa00, PT ;  /* 0x00000a005700780c */ /* 0x000fe40003f06070 */
[----:B------:R-:W-:Y:S02]  /*1610*/  IADD3.X R65, R17, UR5, RZ, P1, !PT ;  /* 0x0000000511417c10 */ /* 0x000fe40008ffe4ff */
[----:B------:R-:W-:Y:S02]  /*1620*/  IADD3 R90, P1, R16, UR4, RZ ;  /* 0x00000004105a7c10 */ /* 0x000fe4000ff3e0ff */
[----:B-1----:R-:W-:Y:S02]  /*1630*/  R2UR UR6, R63 ;  /* 0x000000003f0672ca */ /* 0x002fe400000e0000 */
[----:B------:R-:W-:Y:S02]  /*1640*/  IADD3.X R91, R19, UR5, RZ, P1, !PT ;  /* 0x00000005135b7c10 */ /* 0x000fe40008ffe4ff */
[----:B------:R-:W-:Y:S01]  /*1650*/  IADD3 R62, P1, R18, UR4, RZ ;  /* 0x00000004123e7c10 */ /* 0x000fe2000ff3e0ff */
[----:B------:R-:W-:-:S03]  /*1660*/  WARPGROUP.ARRIVE ;  /* 0x00000000000079c5 */ /* 0x000fc60000000000 */
[----:B------:R-:W-:-:S05]  /*1670*/  IADD3.X R63, R21, UR5, RZ, P1, !PT ;  /* 0x00000005153f7c10 */ /* 0x000fca0008ffe4ff */
[----:B------:R-:W-:Y:S02]  /*1680*/  USHF.L.U32 UR7, UR6, 0x7, URZ ;  /* 0x0000000706077899 */ /* 0x000fe4000800063f */
[----:B------:R-:W-:Y:S02]  /*1690*/  ULEA UR6, UR12, UR10, 0xe ;  /* 0x0000000a0c067291 */ /* 0x000fe4000f8e703f */
[----:B------:R-:W-:Y:S02]  /*16a0*/  ULOP3.LUT UR7, UR7, 0x180, URZ, 0xc0, !UPT ;  /* 0x0000018007077892 */ /* 0x000fe4000f8ec03f */
[----:B------:R-:W-:Y:S02]  /*16b0*/  USHF.R.U32.HI UR8, URZ, 0x4, UR6 ;  /* 0x000000043f087899 */ /* 0x000fe40008011606 */
[----:B------:R-:W-:Y:S02]  /*16c0*/  UIADD3 UR6, UR6, 0x14000, URZ ;  /* 0x0001400006067890 */ /* 0x000fe4000fffe03f */
[----:B------:R-:W-:-:S02]  /*16d0*/  ULOP3.LUT UR8, UR8, 0x3fff, URZ, 0xc0, !UPT ;  /* 0x00003fff08087892 */ /* 0x000fc4000f8ec03f */
[----:B------:R-:W-:Y:S02]  /*16e0*/  USHF.R.U32.HI UR6, URZ, 0x4, UR6 ;  /* 0x000000043f067899 */ /* 0x000fe40008011606 */
[----:B------:R-:W-:Y:S02]  /*16f0*/  UIADD3 UR8, UP0, UR7, UR8, URZ ;  /* 0x0000000807087290 */ /* 0x000fe4000ff1e03f */
[----:B------:R-:W-:Y:S02]  /*1700*/  ULOP3.LUT UR6, UR6, 0x3fff, URZ, 0xc0, !UPT ;  /* 0x00003fff06067892 */ /* 0x000fe4000f8ec03f */
[----:B------:R-:W-:Y:S02]  /*1710*/  UIADD3.X UR9, URZ, URZ, URZ, UP0, !UPT ;  /* 0x0000003f3f097290 */ /* 0x000fe400087fe43f */
[----:B------:R-:W-:Y:S02]  /*1720*/  ULOP3.LUT UR18, UR6, 0x2000000, URZ, 0xfc, !UPT ;  /* 0x0200000006127892 */ /* 0x000fe4000f8efc3f */
[----:B------:R-:W-:-:S02]  /*1730*/  ULOP3.LUT UR16, UR8, 0x2000000, URZ, 0xfc, !UPT ;  /* 0x0200000008107892 */ /* 0x000fc4000f8efc3f */
[----:B------:R-:W-:Y:S01]  /*1740*/  ULOP3.LUT UR17, UR9, 0x40000040, URZ, 0xfc, !UPT ;  /* 0x4000004009117892 */ /* 0x000fe2000f8efc3f */
[----:B------:R-:W-:Y:S01]  /*1750*/  UMOV UR7, URZ ;  /* 0x0000003f00077c82 */ /* 0x000fe20008000000 */
[----:B------:R-:W-:-:S04]  /*1760*/  UISETP.GE.AND UP0, UPT, UR11, 0x5, UPT ;  /* 0x000000050b00788c */ /* 0x000fc8000bf06270 */
[----:B------:R-:W-:-:S03]  /*1770*/  USEL UR11, UR11, URZ, !UP0 ;  /* 0x0000003f0b0b7287 */ /* 0x000fc6000c000000 */
[----:B------:R-:W-:Y:S01]  /*1780*/  HGMMA.64x64x16.F32.BF16 R24, gdesc[UR16], R24 ;  /* 0x00e00000101879f0 */ /* 0x000fe20008701818 */
[----:B------:R-:W-:Y:S01]  /*1790*/  UMOV UR16, 0x2000002 ;  /* 0x0200000200107882 */ /* 0x000fe20000000000 */
[----:B------:R-:W-:Y:S02]  /*17a0*/  UMOV UR17, 0x40000040 ;  /* 0x4000004000117882 */ /* 0x000fe40000000000 */
[----:B------:R-:W-:Y:S02]  /*17b0*/  UIADD3.64 UR18, UR6, UR16, URZ ;  /* 0x0000001006127297 */ /* 0x000fe4000fffe03f */
[----:B------:R-:W-:-:S09]  /*17c0*/  UIADD3.64 UR16, UR8, UR16, URZ ;  /* 0x0000001008107297 */ /* 0x000fd2000fffe03f */
        /* <DEDUP_REMOVED lines=29> */
[----:B------:R-:W-:Y:S02]  /*19a0*/  UIADD3.64 UR16, UR8, UR16, URZ ;  /* 0x0000001008107297 */ /* 0x000fe4000fffe03f */
[----:B------:R-:W-:-:S06]  /*19b0*/  ULEA UR6, UR11, UR10, 0xe ;  /* 0x0000000a0b067291 */ /* 0x000fcc000f8e703f */
[----:B------:R-:W-:Y:S02]  /*19c0*/  LEA R67, R3, UR6, 0x1 ;  /* 0x0000000603437c11 */ /* 0x000fe4000f8e08ff */
[----:B------:R-:W-:Y:S02]  /*19d0*/  LEA R69, R4, UR6, 0x1 ;  /* 0x0000000604457c11 */ /* 0x000fe4000f8e08ff */
[----:B------:R-:W-:Y:S02]  /*19e0*/  LEA R89, R5, UR6, 0x1 ;  /* 0x0000000605597c11 */ /* 0x000fe4000f8e08ff */
[----:B------:R-:W-:Y:S01]  /*19f0*/  LEA R88, R6, UR6, 0x1 ;  /* 0x0000000606587c11 */ /* 0x000fe2000f8e08ff */
[----:B------:R-:W-:Y:S03]  /*1a00*/  HGMMA.64x64x16.F32.BF16 R24, gdesc[UR16], R24, gsb0 ;  /* 0x00e00000101879f0 */ /* 0x000fe60008001818 */
[----:B------:R-:W-:-:S02]  /*1a10*/  WARPGROUP.DEPBAR.LE gsb0, 0x1 ;  /* 0x00008000000079c5 */ /* 0x000fc40000010100 */
[----:B------:R-:W-:Y:S06]  /*1a20*/  BAR.SYNC.DEFER_BLOCKING 0x0 ;  /* 0x0000000000007b1d */ /* 0x000fec0000010000 */
[----:B------:R-:W-:Y:S01]  /*1a30*/  @!PT LDS RZ, [RZ] ;  /* 0x00000000fffff984 */ /* 0x000fe20000000800 */
[----:B------:R-:W-:Y:S01]  /*1a40*/  @!PT LDS RZ, [RZ] ;  /* 0x00000000fffff984 */ /* 0x000fe20000000800 */
[----:B------:R-:W-:Y:S01]  /*1a50*/  @!PT LDS RZ, [RZ] ;  /* 0x00000000fffff984 */ /* 0x000fe20000000800 */
[----:B------:R1:W-:Y:S04]  /*1a60*/  LDGSTS.E.BYPASS.128 [R67], desc[UR14][R92.64], !P0 ;  /* 0x000000005c437fae */ /* 0x0003e8000c101c4e */
[----:B------:R2:W-:Y:S04]  /*1a70*/  LDGSTS.E.BYPASS.128 [R69], desc[UR14][R64.64], !P0 ;  /* 0x0000000040457fae */ /* 0x0005e8000c101c4e */
[----:B------:R3:W-:Y:S01]  /*1a80*/  LDGSTS.E.BYPASS.128 [R89], desc[UR14][R90.64], !P0 ;  /* 0x000000005a597fae */ /* 0x0007e2000c101c4e */
[----:B-1----:R-:W-:-:S03]  /*1a90*/  IADD3 R92, P1, R20, UR4, RZ ;  /* 0x00000004145c7c10 */ /* 0x002fc6000ff3e0ff */
[----:B------:R1:W-:Y:S01]  /*1aa0*/  LDGSTS.E.BYPASS.128 [R88], desc[UR14][R62.64], !P0 ;  /* 0x000000003e587fae */ /* 0x0003e2000c101c4e */
[----:B------:R-:W-:Y:S02]  /*1ab0*/  IADD3.X R93, R23, UR5, RZ, P1, !PT ;  /* 0x00000005175d7c10 */ /* 0x000fe40008ffe4ff */
[----:B--2---:R-:W-:Y:S02]  /*1ac0*/  IADD3 R64, P1, R22, UR4, RZ ;  /* 0x0000000416407c10 */ /* 0x004fe4000ff3e0ff */
[----:B---3--:R-:W-:Y:S02]  /*1ad0*/  LEA R90, R7, UR6, 0x1 ;  /* 0x00000006075a7c11 */ /* 0x008fe4000f8e08ff */
[----:B------:R-:W-:Y:S02]  /*1ae0*/  IADD3.X R65, R57, UR5, RZ, P1, !PT ;  /* 0x0000000539417c10 */ /* 0x000fe40008ffe4ff */
[----:B------:R-:W-:Y:S01]  /*1af0*/  LEA R91, R8, UR6, 0x1 ;  /* 0x00000006085b7c11 */ /* 0x000fe2000f8e08ff */
[----:B------:R2:W-:Y:S01]  /*1b00*/  LDGSTS.E.BYPASS.128 [R90], desc[UR14][R92.64], !P0 ;  /* 0x000000005c5a7fae */ /* 0x0005e2000c101c4e */
[----:B-1----:R-:W-:-:S03]  /*1b10*/  IADD3 R62, P1, R56, UR4, RZ ;  /* 0x00000004383e7c10 */ /* 0x002fc6000ff3e0ff */
[----:B------:R-:W-:Y:S01]  /*1b20*/  LDGSTS.E.BYPASS.128 [R91], desc[UR14][R64.64], !P0 ;  /* 0x00000000405b7fae */ /* 0x000fe2000c101c4e */
[----:B------:R-:W-:Y:S02]  /*1b30*/  IADD3.X R63, R59, UR5, RZ, P1, !PT ;  /* 0x000000053b3f7c10 */ /* 0x000fe40008ffe4ff */
[----:B--2---:R-:W-:Y:S02]  /*1b40*/  LEA R92, R9, UR6, 0x1 ;  /* 0x00000006095c7c11 */ /* 0x004fe4000f8e08ff */
[----:B------:R-:W-:-:S03]  /*1b50*/  LEA R93, R10, UR6, 0x1 ;  /* 0x000000060a5d7c11 */ /* 0x000fc6000f8e08ff */
[----:B------:R1:W-:Y:S02]  /*1b60*/  LDGSTS.E.BYPASS.128 [R92], desc[UR14][R62.64], !P0 ;  /* 0x000000003e5c7fae */ /* 0x0003e4000c101c4e */
[----:B-1----:R-:W-:-:S04]  /*1b70*/  IADD3 R62, P1, R58, UR4, RZ ;  /* 0x000000043a3e7c10 */ /* 0x002fc8000ff3e0ff */
[----:B------:R-:W-:Y:S02]  /*1b80*/  IADD3.X R63, R61, UR5, RZ, P1, !PT ;  /* 0x000000053d3f7c10 */ /* 0x000fe40008ffe4ff */
[----:B------:R-:W-:-:S03]  /*1b90*/  IADD3 R64, P1, R60, UR4, RZ ;  /* 0x000000043c407c10 */ /* 0x000fc6000ff3e0ff */
[----:B------:R-:W-:Y:S01]  /*1ba0*/  LDGSTS.E.BYPASS.128 [R93], desc[UR14][R62.64], !P0 ;  /* 0x000000003e5d7fae */ /* 0x000fe2000c101c4e */
[----:B------:R-:W-:Y:S02]  /*1bb0*/  IADD3.X R65, R71, UR5, RZ, P1, !PT ;  /* 0x0000000547417c10 */ /* 0x000fe40008ffe4ff */
[----:B------:R-:W-:Y:S01]  /*1bc0*/  IADD3 R66, P1, R70, UR4, RZ ;  /* 0x0000000446427c10 */ /* 0x000fe2000ff3e0ff */
[----:B------:R-:W0:Y:S04]  /*1bd0*/  LDGDEPBAR ;  /* 0x00000000000079af */ /* 0x000e280000000000 */
[----:B------:R1:W-:Y:S02]  /*1be0*/  LDGSTS.E.BYPASS.128 [R67+0x14000], desc[UR14][R64.64], !P0 ;  /* 0x1400000040437fae */ /* 0x0003e4000c101c4e */
[----:B-1----:R-:W-:-:S02]  /*1bf0*/  IADD3.X R67, R73, UR5, RZ, P1, !PT ;  /* 0x0000000549437c10 */ /* 0x002fc40008ffe4ff */
[----:B------:R-:W-:-:S03]  /*1c00*/  IADD3 R68, P1, R72, UR4, RZ ;  /* 0x0000000448447c10 */ /* 0x000fc6000ff3e0ff */
[----:B------:R1:W-:Y:S02]  /*1c10*/  LDGSTS.E.BYPASS.128 [R69+0x14000], desc[UR14][R66.64], !P0 ;  /* 0x1400000042457fae */ /* 0x0003e4000c101c4e */
[----:B-1----:R-:W-:Y:S02]  /*1c20*/  IADD3.X R69, R75, UR5, RZ, P1, !PT ;  /* 0x000000054b457c10 */ /* 0x002fe40008ffe4ff */
[----:B------:R-:W-:Y:S02]  /*1c30*/  IADD3 R62, P1, R74, UR4, RZ ;  /* 0x000000044a3e7c10 */ /* 0x000fe4000ff3e0ff */
[----:B------:R-:W-:Y:S01]  /*1c40*/  IADD3 R66, P2, R81, UR4, RZ ;  /* 0x0000000451427c10 */ /* 0x000fe2000ff5e0ff */
[----:B------:R-:W-:Y:S01]  /*1c50*/  LDGSTS.E.BYPASS.128 [R89+0x14000], desc[UR14][R68.64], !P0 ;  /* 0x1400000044597fae */ /* 0x000fe2000c101c4e */
[----:B------:R-:W-:Y:S02]  /*1c60*/  IADD3.X R63, R77, UR5, RZ, P1, !PT ;  /* 0x000000054d3f7c10 */ /* 0x000fe40008ffe4ff */
[----:B------:R-:W-:-:S02]  /*1c70*/  IADD3 R64, P1, R76, UR4, RZ ;  /* 0x000000044c407c10 */ /* 0x000fc4000ff3e0ff */
[----:B------:R-:W-:Y:S01]  /*1c80*/  IADD3.X R67, R84, UR5, RZ, P2, !PT ;  /* 0x0000000554437c10 */ /* 0x000fe200097fe4ff */
[----:B------:R1:W-:Y:S01]  /*1c90*/  LDGSTS.E.BYPASS.128 [R88+0x14000], desc[UR14][R62.64], !P0 ;  /* 0x140000003e587fae */ /* 0x0003e2000c101c4e */
[----:B------:R-:W-:-:S05]  /*1ca0*/  IADD3.X R65, R79, UR5, RZ, P1, !PT ;  /* 0x000000054f417c10 */ /* 0x000fca0008ffe4ff */
[----:B------:R-:W-:Y:S01]  /*1cb0*/  LDGSTS.E.BYPASS.128 [R90+0x14000], desc[UR14][R64.64], !P0 ;  /* 0x14000000405a7fae */ /* 0x000fe2000c101c4e */
[----:B-1----:R-:W-:-:S04]  /*1cc0*/  IADD3 R62, P1, R78, UR4, RZ ;  /* 0x000000044e3e7c10 */ /* 0x002fc8000ff3e0ff */
[----:B------:R-:W-:Y:S02]  /*1cd0*/  IADD3.X R63, R82, UR5, RZ, P1, !PT ;  /* 0x00000005523f7c10 */ /* 0x000fe40008ffe4ff */
[----:B------:R-:W-:Y:S01]  /*1ce0*/  IADD3 R68, P1, R80, UR4, RZ ;  /* 0x0000000450447c10 */ /* 0x000fe2000ff3e0ff */
[----:B------:R-:W-:Y:S02]  /*1cf0*/  UIADD3 UR4, UP0, UR4, 0x100, URZ ;  /* 0x0000010004047890 */ /* 0x000fe4000ff1e03f */
[----:B------:R1:W-:Y:S01]  /*1d00*/  LDGSTS.E.BYPASS.128 [R91+0x14000], desc[UR14][R62.64], !P0 ;  /* 0x140000003e5b7fae */ /* 0x0003e2000c101c4e */
[----:B------:R-:W-:Y:S01]  /*1d10*/  IADD3.X R69, R83, UR5, RZ, P1, !PT ;  /* 0x0000000553457c10 */ /* 0x000fe20008ffe4ff */
[----:B------:R-:W-:-:S04]  /*1d20*/  UIADD3.X UR5, URZ, UR5, URZ, UP0, !UPT ;  /* 0x000000053f057290 */ /* 0x000fc800087fe43f */
[----:B------:R2:W-:Y:S04]  /*1d30*/  LDGSTS.E.BYPASS.128 [R92+0x14000], desc[UR14][R68.64], !P0 ;  /* 0x14000000445c7fae */ /* 0x0005e8000c101c4e */
[----:B------:R2:W-:Y:S01]  /*1d40*/  LDGSTS.E.BYPASS.128 [R93+0x14000], desc[UR14][R66.64], !P0 ;  /* 0x14000000425d7fae */ /* 0x0005e2000c101c4e */
[----:B------:R-:W-:Y:S01]  /*1d50*/  ISETP.GE.U32.AND P0, PT, R87, 0xb80, PT ;  /* 0x00000b805700780c */ /* 0x000fe20003f06070 */
[----:B-1----:R-:W-:Y:S02]  /*1d60*/  IMAD.MOV.U32 R62, RZ, RZ, R87 ;  /* 0x000000ffff3e7224 */ /* 0x002fe400078e0057 */
[----:B------:R-:W0:Y:S10]  /*1d70*/  LDGDEPBAR ;  /* 0x00000000000079af */ /* 0x000e340000000000 */
[----:B--2---:R-:W-:Y:S05]  /*1d80*/  @!P0 BRA `(.L_x_0) ;  /* 0xfffffff400ec8947 */ /* 0x004fea000383ffff */
[----:B------:R-:W-:Y:S02]  /*1d90*/  WARPGROUP.DEPBAR.LE gsb0, 0x0 ;  /* 0x00008000000079c5 */ /* 0x000fe40000010000 */
[----:B------:R-:W-:Y:S01]  /*1da0*/  LOP3.LUT R86, R86, 0x3, RZ, 0xc0, !PT ;  /* 0x0000000356567812 */ /* 0x000fe200078ec0ff */
[----:B------:R-:W-:-:S04]  /*1db0*/  DEPBAR.LE SB0, 0x0 ;  /* 0x000080000000791a */ /* 0x000fc80000000000 */
[--C-:B------:R-:W-:Y:S01]  /*1dc0*/  SHF.R.U32.HI R3, RZ, 0x2, R0.reuse ;  /* 0x00000002ff037819 */ /* 0x100fe20000011600 */
[----:B------:R-:W-:Y:S01]  /*1dd0*/  IMAD.SHL.U32 R4, R0, 0x2, RZ ;  /* 0x0000000200047824 */ /* 0x000fe200078e00ff */
[----:B------:R-:W-:Y:S01]  /*1de0*/  SHF.R.U32.HI R5, RZ, 0x3, R0 ;  /* 0x00000003ff057819 */ /* 0x000fe20000011600 */
[----:B------:R-:W-:Y:S01]  /*1df0*/  IMAD.SHL.U32 R6, R86, 0x10, RZ ;  /* 0x0000001056067824 */ /* 0x000fe200078e00ff */
[----:B------:R-:W-:Y:S02]  /*1e00*/  SGXT.U32 R3, R3, 0x3 ;  /* 0x000000030303781a */ /* 0x000fe40000000000 */
[----:B------:R-:W-:Y:S02]  /*1e10*/  CS2R R16, SRZ ;  /* 0x0000000000107805 */ /* 0x000fe4000001ff00 */
[----:B------:R-:W-:Y:S02]  /*1e20*/  LOP3.LUT R4, R4, 0x6, RZ, 0xc0, !PT ;  /* 0x0000000604047812 */ /* 0x000fe400078ec0ff */
[----:B------:R-:W-:-:S02]  /*1e30*/  CS2R R18, SRZ ;  /* 0x0000000000127805 */ /* 0x000fc4000001ff00 */
[----:B------:R-:W-:Y:S02]  /*1e40*/  LOP3.LUT R3, R6, R3, RZ, 0xfc, !PT ;  /* 0x0000000306037212 */ /* 0x000fe400078efcff */
[----:B------:R-:W-:Y:S02]  /*1e50*/  SGXT.U32 R6, R5, 0x4 ;  /* 0x000000040506781a */ /* 0x000fe40000000000 */
[----:B------:R-:W-:Y:S01]  /*1e60*/  LOP3.LUT R57, R2, 0x38, R13, 0xf8, !PT ;  /* 0x0000003802397812 */ /* 0x000fe200078ef80d */
[----:B------:R-:W-:Y:S01]  /*1e70*/  IMAD R3, R3, 0x48, R4 ;  /* 0x0000004803037824 */ /* 0x000fe200078e0204 */
[----:B------:R-:W-:Y:S01]  /*1e80*/  LOP3.LUT R56, R6, R11, RZ, 0xfc, !PT ;  /* 0x0000000b06387212 */ /* 0x000fe200078efcff */
[----:B------:R-:W1:Y:S01]  /*1e90*/  LDC.64 R4, c[0x0][0x210] ;  /* 0x00008400ff047b82 */ /* 0x000e620000000a00 */
[----:B------:R-:W-:Y:S02]  /*1ea0*/  ISETP.GE.AND P0, PT, R57, 0x40, PT ;  /* 0x000000403900780c */ /* 0x000fe40003f06270 */
[----:B------:R-:W-:-:S05]  /*1eb0*/  LEA R6, R3, UR10, 0x2 ;  /* 0x0000000a03067c11 */ /* 0x000fca000f8e10ff */
[----:B------:R-:W-:Y:S01]  /*1ec0*/  BAR.SYNC.DEFER_BLOCKING 0x0 ;  /* 0x0000000000007b1d */ /* 0x000fe20000010000 */
[C---:B------:R-:W-:Y:S02]  /*1ed0*/  ISETP.LT.AND P1, PT, R56.reuse, 0x1000, !P0 ;  /* 0x000010003800780c */ /* 0x040fe40004721270 */
[----:B------:R-:W-:Y:S02]  /*1ee0*/  CS2R R20, SRZ ;  /* 0x0000000000147805 */ /* 0x000fe4000001ff00 */
[----:B------:R-:W-:Y:S01]  /*1ef0*/  CS2R R22, SRZ ;  /* 0x0000000000167805 */ /* 0x000fe2000001ff00 */
[----:B-1----:R-:W-:Y:S01]  /*1f00*/  IMAD.WIDE R2, R57, 0x2, R4 ;  /* 0x0000000239027825 */ /* 0x002fe200078e0204 */
[----:B------:R-:W-:Y:S04]  /*1f10*/  STS.64 [R6], R24 ;  /* 0x0000001806007388 */ /* 0x000fe80000000a00 */
[----:B------:R-:W-:Y:S04]  /*1f20*/  STS.64 [R6+0x900], R26 ;  /* 0x0009001a06007388 */ /* 0x000fe80000000a00 */
[----:B------:R-:W-:Y:S04]  /*1f30*/  STS.64 [R6+0x20], R28 ;  /* 0x0000201c06007388 */ /* 0x000fe80000000a00 */
[----:B------:R-:W-:Y:S04]  /*1f40*/  STS.64 [R6+0x920], R30 ;  /* 0x0009201e06007388 */ /* 0x000fe80000000a00 */
[----:B------:R-:W-:Y:S04]  /*1f50*/  STS.64 [R6+0x40], R32 ;  /* 0x0000402006007388 */ /* 0x000fe80000000a00 */
[----:B------:R-:W-:Y:S04]  /*1f60*/  STS.64 [R6+0x940], R34 ;  /* 0x0009402206007388 */ /* 0x000fe80000000a00 */
[----:B------:R-:W-:Y:S04]  /*1f70*/  STS.64 [R6+0x60], R36 ;  /* 0x0000602406007388 */ /* 0x000fe80000000a00 */
[----:B------:R1:W-:Y:S04]  /*1f80*/  STS.64 [R6+0x960], R38 ;  /* 0x0009602606007388 */ /* 0x0003e80000000a00 */
[----:B------:R-:W-:Y:S04]  /*1f90*/  STS.64 [R6+0x80], R40 ;  /* 0x0000802806007388 */ /* 0x000fe80000000a00 */
[----:B------:R-:W-:Y:S04]  /*1fa0*/  STS.64 [R6+0x980], R42 ;  /* 0x0009802a06007388 */ /* 0x000fe80000000a00 */
[----:B------:R-:W-:Y:S04]  /*1fb0*/  STS.64 [R6+0xa0], R44 ;  /* 0x0000a02c06007388 */ /* 0x000fe80000000a00 */
[----:B------:R-:W-:Y:S04]  /*1fc0*/  STS.64 [R6+0x9a0], R46 ;  /* 0x0009a02e06007388 */ /* 0x000fe80000000a00 */
[----:B------:R-:W-:Y:S04]  /*1fd0*/  STS.64 [R6+0xc0], R48 ;  /* 0x0000c03006007388 */ /* 0x000fe80000000a00 */
[----:B------:R-:W-:Y:S04]  /*1fe0*/  STS.64 [R6+0x9c0], R50 ;  /* 0x0009c03206007388 */ /* 0x000fe80000000a00 */
[----:B------:R-:W-:Y:S04]  /*1ff0*/  STS.64 [R6+0xe0], R52 ;  /* 0x0000e03406007388 */ /* 0x000fe80000000a00 */
[----:B------:R2:W-:Y:S01]  /*2000*/  STS.64 [R6+0x9e0], R54 ;  /* 0x0009e03606007388 */ /* 0x0005e20000000a00 */
[----:B------:R-:W-:Y:S01]  /*2010*/  BAR.SYNC.DEFER_BLOCKING 0x0 ;  /* 0x0000000000007b1d */ /* 0x000fe20000010000 */
[----:B-1----:R-:W-:-:S04]  /*2020*/  LOP3.LUT R38, R56, 0x10, RZ, 0xfc, !PT ;  /* 0x0000001038267812 */ /* 0x002fc800078efcff */
[----:B------:R-:W-:Y:S01]  /*2030*/  ISETP.LT.AND P2, PT, R38, 0x1000, !P0 ;  /* 0x000010002600780c */ /* 0x000fe20004741270 */
[----:B------:R-:W3:-:S12]  /*2040*/  @P1 LDG.E.EL.128 R16, desc[UR14][R2.64] ;  /* 0x0000000e02101981 */ /* 0x000ed8000c2e1d00 */
[----:B------:R-:W4:Y:S01]  /*2050*/  @P2 LDG.E.EL.128 R20, desc[UR14][R2.64] ;  /* 0x0000000e02142981 */ /* 0x000f22000c2e1d00 */
[C---:B------:R-:W-:Y:S02]  /*2060*/  LOP3.LUT R24, R56.reuse, 0x20, RZ, 0xfc, !PT ;  /* 0x0000002038187812 */ /* 0x040fe400078efcff */
[----:B------:R-:W-:Y:S02]  /*2070*/  CS2R R4, SRZ ;  /* 0x0000000000047805 */ /* 0x000fe4000001ff00 */
[----:B------:R-:W-:Y:S02]  /*2080*/  LOP3.LUT R36, R56, 0x30, RZ, 0xfc, !PT ;  /* 0x0000003038247812 */ /* 0x000fe400078efcff */
[----:B--2---:R-:W-:Y:S02]  /*2090*/  CS2R R6, SRZ ;  /* 0x0000000000067805 */ /* 0x004fe4000001ff00 */
[----:B------:R-:W-:Y:S02]  /*20a0*/  ISETP.LT.AND P3, PT, R24, 0x1000, !P0 ;  /* 0x000010001800780c */ /* 0x000fe40004761270 */
[----:B------:R-:W-:-:S02]  /*20b0*/  CS2R R8, SRZ ;  /* 0x0000000000087805 */ /* 0x000fc4000001ff00 */
[----:B------:R-:W-:Y:S02]  /*20c0*/  ISETP.LT.AND P0, PT, R36, 0x1000, !P0 ;  /* 0x000010002400780c */ /* 0x000fe40004701270 */
[----:B------:R-:W-:-:S07]  /*20d0*/  CS2R R10, SRZ ;  /* 0x00000000000a7805 */ /* 0x000fce000001ff00 */
[----:B------:R-:W2:Y:S04]  /*20e0*/  @P3 LDG.E.EL.128 R4, desc[UR14][R2.64] ;  /* 0x0000000e02043981 */ /* 0x000ea8000c2e1d00 */
[----:B------:R1:W5:Y:S01]  /*20f0*/  @P0 LDG.E.EL.128 R8, desc[UR14][R2.64] ;  /* 0x0000000e02080981 */ /* 0x000362000c2e1d00 */
[----:B------:R-:W-:Y:S01]  /*2100*/  SHF.R.U32.HI R0, RZ, 0x3, R0 ;  /* 0x00000003ff007819 */ /* 0x000fe20000011600 */
[----:B------:R-:W-:Y:S01]  /*2110*/  IMAD.SHL.U32 R15, R86, 0x4, RZ ;  /* 0x00000004560f7824 */ /* 0x000fe200078e00ff */
[----:B------:R-:W-:Y:S01]  /*2120*/  LOP3.LUT R13, R13, 0x38, RZ, 0xc0, !PT ;  /* 0x000000380d0d7812 */ /* 0x000fe200078ec0ff */
[--C-:B------:R-:W-:Y:S01]  /*2130*/  IMAD R37, R56, 0x40, R57.reuse ;  /* 0x0000004038257824 */ /* 0x100fe200078e0239 */
[----:B------:R-:W-:Y:S01]  /*2140*/  SGXT.U32 R0, R0, 0x2 ;  /* 0x000000020000781a */ /* 0x000fe20000000000 */
[----:B------:R-:W-:-:S03]  /*2150*/  IMAD R36, R36, 0x40, R57 ;  /* 0x0000004024247824 */ /* 0x000fc600078e0239 */
[----:B------:R-:W-:Y:S01]  /*2160*/  LOP3.LUT R0, R15, R0, RZ, 0xfc, !PT ;  /* 0x000000000f007212 */ /* 0x000fe200078efcff */
[--C-:B-1----:R-:W-:Y:S02]  /*2170*/  IMAD R2, R24, 0x40, R57.reuse ;  /* 0x0000004018027824 */ /* 0x102fe400078e0239 */
[----:B------:R-:W-:Y:S02]  /*2180*/  IMAD R3, R38, 0x40, R57 ;  /* 0x0000004026037824 */ /* 0x000fe400078e0239 */
[----:B------:R-:W-:-:S05]  /*2190*/  IMAD R0, R0, 0x48, R13 ;  /* 0x0000004800007824 */ /* 0x000fca00078e020d */
[----:B------:R-:W-:-:S05]  /*21a0*/  LEA R0, R0, UR10, 0x2 ;  /* 0x0000000a00007c11 */ /* 0x000fca000f8e10ff */
[----:B------:R-:W1:Y:S04]  /*21b0*/  LDS.128 R32, [R0] ;  /* 0x0000000000207984 */ /* 0x000e680000000c00 */
[----:B------:R-:W1:Y:S04]  /*21c0*/  LDS.128 R28, [R0+0x10] ;  /* 0x00001000001c7984 */ /* 0x000e680000000c00 */
[----:B------:R-:W1:Y:S04]  /*21d0*/  LDS.128 R12, [R0+0x1200] ;  /* 0x00120000000c7984 */ /* 0x000e680000000c00 */
[----:B------:R-:W1:Y:S01]  /*21e0*/  LDS.128 R24, [R0+0x1210] ;  /* 0x0012100000187984 */ /* 0x000e620000000c00 */
[C---:B---3--:R-:W-:Y:S01]  /*21f0*/  PRMT R38, R16.reuse, 0x7632, R38 ;  /* 0x0000763210267816 */ /* 0x048fe20000000026 */
[----:B------:R-:W-:Y:S01]  /*2200*/  IMAD.U32 R39, R16, 0x10000, RZ ;  /* 0x0001000010277824 */ /* 0x000fe200078e00ff */
[C---:B------:R-:W-:Y:S01]  /*2210*/  PRMT R16, R17.reuse, 0x7632, R16 ;  /* 0x0000763211107816 */ /* 0x040fe20000000010 */
[----:B------:R-:W-:Y:S01]  /*2220*/  IMAD.U32 R41, R17, 0x10000, RZ ;  /* 0x0001000011297824 */ /* 0x000fe200078e00ff */
[C---:B------:R-:W-:Y:S01]  /*2230*/  PRMT R17, R18.reuse, 0x7632, R17 ;  /* 0x0000763212117816 */ /* 0x040fe20000000011 */
[----:B------:R-:W-:Y:S01]  /*2240*/  IMAD.U32 R43, R18, 0x10000, RZ ;  /* 0x00010000122b7824 */ /* 0x000fe200078e00ff */
[----:B------:R-:W-:Y:S01]  /*2250*/  PRMT R18, R19, 0x7632, R18 ;  /* 0x0000763213127816 */ /* 0x000fe20000000012 */
[----:B------:R-:W-:-:S02]  /*2260*/  IMAD.U32 R16, R16, 0x10000, RZ ;  /* 0x0001000010107824 */ /* 0x000fc400078e00ff */
[----:B-1----:R-:W-:Y:S01]  /*2270*/  FADD R39, R32, R39 ;  /* 0x0000002720277221 */ /* 0x002fe20000000000 */
[----:B------:R-:W-:Y:S02]  /*2280*/  IMAD.U32 R19, R19, 0x10000, RZ ;  /* 0x0001000013137824 */ /* 0x000fe400078e00ff */
[----:B------:R-:W-:Y:S01]  /*2290*/  FADD R34, R34, R41 ;  /* 0x0000002922227221 */ /* 0x000fe20000000000 */
[--C-:B------:R-:W-:Y:S01]  /*22a0*/  FADD R35, R35, R16.reuse ;  /* 0x0000001023237221 */ /* 0x100fe20000000000 */
[----:B------:R-:W-:Y:S01]  /*22b0*/  IMAD.U32 R32, R17, 0x10000, RZ ;  /* 0x0001000011207824 */ /* 0x000fe200078e00ff */
[----:B----4-:R-:W-:Y:S01]  /*22c0*/  PRMT R16, R20, 0x7632, R16 ;  /* 0x0000763214107816 */ /* 0x010fe20000000010 */
[----:B------:R-:W-:Y:S01]  /*22d0*/  IMAD.U32 R18, R18, 0x10000, RZ ;  /* 0x0001000012127824 */ /* 0x000fe200078e00ff */
[----:B------:R-:W-:Y:S01]  /*22e0*/  PRMT R17, R21, 0x7632, R17 ;  /* 0x0000763215117816 */ /* 0x000fe20000000011 */
[----:B------:R-:W-:Y:S02]  /*22f0*/  IMAD.U32 R38, R38, 0x10000, RZ ;  /* 0x0001000026267824 */ /* 0x000fe400078e00ff */
[--C-:B------:R-:W-:Y:S01]  /*2300*/  FADD R40, R30, R19.reuse ;  /* 0x000000131e287221 */ /* 0x100fe20000000000 */
[--C-:B------:R-:W-:Y:S01]  /*2310*/  FADD R41, R31, R18.reuse ;  /* 0x000000121f297221 */ /* 0x100fe20000000000 */
[----:B------:R-:W-:Y:S01]  /*2320*/  IMAD.U32 R31, R20, 0x10000, RZ ;  /* 0x00010000141f7824 */ /* 0x000fe200078e00ff */
[----:B------:R-:W-:Y:S01]  /*2330*/  PRMT R18, R22, 0x7632, R18 ;  /* 0x0000763216127816 */ /* 0x000fe20000000012 */
[----:B------:R-:W-:Y:S01]  /*2340*/  IMAD.U32 R16, R16, 0x10000, RZ ;  /* 0x0001000010107824 */ /* 0x000fe200078e00ff */
[----:B------:R-:W-:Y:S01]  /*2350*/  PRMT R19, R23, 0x7632, R19 ;  /* 0x0000763217137816 */ /* 0x000fe20000000013 */
[----:B------:R-:W-:-:S02]  /*2360*/  IMAD.U32 R21, R21, 0x10000, RZ ;  /* 0x0001000015157824 */ /* 0x000fc400078e00ff */
[----:B------:R-:W-:Y:S01]  /*2370*/  FADD R38, R33, R38 ;  /* 0x0000002621267221 */ /* 0x000fe20000000000 */
[----:B------:R-:W-:Y:S02]  /*2380*/  IMAD.U32 R20, R17, 0x10000, RZ ;  /* 0x0001000011147824 */ /* 0x000fe400078e00ff */
[----:B------:R-:W-:Y:S01]  /*2390*/  FADD R42, R13, R16 ;  /* 0x000000100d2a7221 */ /* 0x000fe20000000000 */
[----:B------:R-:W-:Y:S02]  /*23a0*/  IMAD.U32 R23, R23, 0x10000, RZ ;  /* 0x0001000017177824 */ /* 0x000fe400078e00ff */
[----:B------:R-:W-:Y:S01]  /*23b0*/  FADD R31, R12, R31 ;  /* 0x0000001f0c1f7221 */ /* 0x000fe20000000000 */
[----:B------:R-:W-:Y:S02]  /*23c0*/  IMAD.U32 R33, R22, 0x10000, RZ ;  /* 0x0001000016217824 */ /* 0x000fe400078e00ff */
[----:B------:R-:W-:Y:S01]  /*23d0*/  FADD R17, R14, R21 ;  /* 0x000000150e117221 */ /* 0x000fe20000000000 */
[----:B------:R-:W-:Y:S01]  /*23e0*/  FADD R44, R15, R20 ;  /* 0x000000140f2c7221 */ /* 0x000fe20000000000 */
[----:B------:R-:W-:Y:S01]  /*23f0*/  IMAD.U32 R18, R18, 0x10000, RZ ;  /* 0x0001000012127824 */ /* 0x000fe200078e00ff */
[----:B------:R-:W1:Y:S01]  /*2400*/  LDS.128 R12, [R0+0x2400] ;  /* 0x00240000000c7984 */ /* 0x000e620000000c00 */
[----:B------:R-:W-:-:S02]  /*2410*/  IMAD.U32 R16, R19, 0x10000, RZ ;  /* 0x0001000013107824 */ /* 0x000fc400078e00ff */
[----:B------:R-:W-:Y:S01]  /*2420*/  FADD R24, R24, R33 ;  /* 0x0000002118187221 */ /* 0x000fe20000000000 */
[----:B------:R-:W-:Y:S01]  /*2430*/  FADD R26, R26, R23 ;  /* 0x000000171a1a7221 */ /* 0x000fe20000000000 */
[----:B------:R-:W-:Y:S01]  /*2440*/  FADD R43, R28, R43 ;  /* 0x0000002b1c2b7221 */ /* 0x000fe20000000000 */
[----:B------:R-:W-:Y:S01]  /*2450*/  FADD R30, R29, R32 ;  /* 0x000000201d1e7221 */ /* 0x000fe20000000000 */
[----:B------:R-:W3:Y:S01]  /*2460*/  LDS.128 R20, [R0+0x2410] ;  /* 0x0024100000147984 */ /* 0x000ee20000000c00 */
[----:B------:R-:W-:Y:S01]  /*2470*/  F2FP.BF16.F32.PACK_AB R33, R35, R34 ;  /* 0x000000222321723e */ /* 0x000fe200000010ff */
[----:B------:R-:W4:Y:S01]  /*2480*/  LDC.64 R28, c[0x0][0x228] ;  /* 0x00008a00ff1c7b82 */ /* 0x000f220000000a00 */
[----:B------:R-:W-:Y:S01]  /*2490*/  F2FP.BF16.F32.PACK_AB R35, R41, R40 ;  /* 0x000000282923723e */ /* 0x000fe200000010ff */
[----:B------:R-:W-:Y:S01]  /*24a0*/  FADD R25, R25, R18 ;  /* 0x0000001219197221 */ /* 0x000fe20000000000 */
[----:B------:R-:W-:Y:S01]  /*24b0*/  FADD R27, R27, R16 ;  /* 0x000000101b1b7221 */ /* 0x000fe20000000000 */
[----:B------:R-:W-:Y:S01]  /*24c0*/  F2FP.BF16.F32.PACK_AB R41, R44, R17 ;  /* 0x000000112c29723e */ /* 0x000fe200000010ff */
[----:B--2---:R-:W-:Y:S01]  /*24d0*/  IMAD.U32 R45, R5, 0x10000, RZ ;  /* 0x00010000052d7824 */ /* 0x004fe200078e00ff */
[----:B------:R-:W2:Y:S01]  /*24e0*/  LDS.128 R16, [R0+0x3600] ;  /* 0x0036000000107984 */ /* 0x000ea20000000c00 */
[----:B------:R-:W-:Y:S01]  /*24f0*/  F2FP.BF16.F32.PACK_AB R34, R30, R43 ;  /* 0x0000002b1e22723e */ /* 0x000fe200000010ff */
[----:B------:R-:W-:Y:S01]  /*2500*/  IMAD.U32 R47, R6, 0x10000, RZ ;  /* 0x00010000062f7824 */ /* 0x000fe200078e00ff */
[----:B------:R-:W-:Y:S01]  /*2510*/  F2FP.BF16.F32.PACK_AB R40, R42, R31 ;  /* 0x0000001f2a28723e */ /* 0x000fe200000010ff */
[----:B------:R-:W-:Y:S01]  /*2520*/  IMAD.U32 R49, R7, 0x10000, RZ ;  /* 0x0001000007317824 */ /* 0x000fe200078e00ff */
[----:B------:R-:W-:-:S02]  /*2530*/  F2FP.BF16.F32.PACK_AB R42, R25, R24 ;  /* 0x00000018192a723e */ /* 0x000fc400000010ff */
[----:B------:R-:W-:Y:S02]  /*2540*/  F2FP.BF16.F32.PACK_AB R43, R27, R26 ;  /* 0x0000001a1b2b723e */ /* 0x000fe400000010ff */
[----:B------:R5:W2:Y:S01]  /*2550*/  LDS.128 R24, [R0+0x3610] ;  /* 0x0036100000187984 */ /* 0x000aa20000000c00 */
[----:B------:R-:W-:Y:S02]  /*2560*/  F2FP.BF16.F32.PACK_AB R32, R38, R39 ;  /* 0x000000272620723e */ /* 0x000fe400000010ff */
[----:B-----5:R-:W-:Y:S01]  /*2570*/  PRMT R0, R9, 0x7632, R0 ;  /* 0x0000763209007816 */ /* 0x020fe20000000000 */
[----:B----4-:R-:W-:-:S04]  /*2580*/  IMAD.WIDE R38, R3, 0x2, R28 ;  /* 0x0000000203267825 */ /* 0x010fc800078e021c */
[----:B------:R-:W-:-:S04]  /*2590*/  IMAD.WIDE R30, R37, 0x2, R28 ;  /* 0x00000002251e7825 */ /* 0x000fc800078e021c */
[----:B------:R-:W-:Y:S01]  /*25a0*/  IMAD.WIDE R2, R2, 0x2, R28 ;  /* 0x0000000202027825 */ /* 0x000fe200078e021c */
[----:B------:R4:W-:Y:S03]  /*25b0*/  @P1 STG.E.128 desc[UR14][R30.64], R32 ;  /* 0x000000201e001986 */ /* 0x0009e6000c101d0e */
[----:B-1----:R-:W-:Y:S01]  /*25c0*/  FADD R14, R14, R45 ;  /* 0x0000002d0e0e7221 */ /* 0x002fe20000000000 */
[----:B------:R-:W-:Y:S01]  /*25d0*/  IMAD.WIDE R28, R36, 0x2, R28 ;  /* 0x00000002241c7825 */ /* 0x000fe200078e021c */
[----:B------:R-:W-:-:S03]  /*25e0*/  PRMT R36, R4, 0x7632, R36 ;  /* 0x0000763204247816 */ /* 0x000fc60000000024 */
[----:B---3--:R-:W-:Y:S01]  /*25f0*/  FADD R20, R20, R47 ;  /* 0x0000002f14147221 */ /* 0x008fe20000000000 */
[----:B------:R-:W-:Y:S01]  /*2600*/  FADD R22, R22, R49 ;  /* 0x0000003116167221 */ /* 0x000fe20000000000 */
[----:B------:R-:W-:Y:S01]  /*2610*/  IMAD.U32 R37, R4, 0x10000, RZ ;  /* 0x0001000004257824 */ /* 0x000fe200078e00ff */
[----:B------:R-:W-:Y:S01]  /*2620*/  PRMT R4, R5, 0x7632, R4 ;  /* 0x0000763205047816 */ /* 0x000fe20000000004 */
[----:B------:R-:W-:Y:S01]  /*2630*/  IMAD.U32 R36, R36, 0x10000, RZ ;  /* 0x0001000024247824 */ /* 0x000fe200078e00ff */
[----:B------:R-:W-:Y:S01]  /*2640*/  PRMT R5, R6, 0x7632, R5 ;  /* 0x0000763206057816 */ /* 0x000fe20000000005 */
[----:B------:R-:W-:Y:S01]  /*2650*/  IMAD.U32 R0, R0, 0x10000, RZ ;  /* 0x0001000000007824 */ /* 0x000fe200078e00ff */
[----:B------:R-:W-:Y:S01]  /*2660*/  PRMT R6, R7, 0x7632, R6 ;  /* 0x0000763207067816 */ /* 0x000fe20000000006 */
[----:B------:R-:W-:Y:S01]  /*2670*/  IMAD.U32 R4, R4, 0x10000, RZ ;  /* 0x0001000004047824 */ /* 0x000fe200078e00ff */
[----:B------:R-:W-:Y:S01]  /*2680*/  PRMT R7, R8, 0x7632, R7 ;  /* 0x0000763208077816 */ /* 0x000fe20000000007 */
[----:B------:R-:W-:Y:S01]  /*2690*/  FADD R12, R12, R37 ;  /* 0x000000250c0c7221 */ /* 0x000fe20000000000 */
[----:B------:R-:W-:Y:S01]  /*26a0*/  FADD R13, R13, R36 ;  /* 0x000000240d0d7221 */ /* 0x000fe20000000000 */
[----:B------:R-:W-:-:S02]  /*26b0*/  IMAD.U32 R6, R6, 0x10000, RZ ;  /* 0x0001000006067824 */ /* 0x000fc400078e00ff */
[----:B--2---:R-:W-:Y:S01]  /*26c0*/  FADD R19, R19, R0 ;  /* 0x0000000013137221 */ /* 0x004fe20000000000 */
[----:B----4-:R-:W-:Y:S01]  /*26d0*/  IMAD.U32 R31, R8, 0x10000, RZ ;  /* 0x00010000081f7824 */ /* 0x010fe200078e00ff */
[C---:B------:R-:W-:Y:S01]  /*26e0*/  PRMT R8, R10.reuse, 0x7632, R8 ;  /* 0x000076320a087816 */ /* 0x040fe20000000008 */
[----:B------:R-:W-:Y:S01]  /*26f0*/  IMAD.U32 R35, R10, 0x10000, RZ ;  /* 0x000100000a237824 */ /* 0x000fe200078e00ff */
[----:B------:R1:W-:Y:S01]  /*2700*/  @P2 STG.E.128 desc[UR14][R38.64], R40 ;  /* 0x0000002826002986 */ /* 0x0003e2000c101d0e */
[----:B------:R-:W-:Y:S02]  /*2710*/  IMAD.U32 R10, R5, 0x10000, RZ ;  /* 0x00010000050a7824 */ /* 0x000fe400078e00ff */
[----:B------:R-:W-:Y:S01]  /*2720*/  FADD R5, R15, R4 ;  /* 0x000000040f057221 */ /* 0x000fe20000000000 */
[----:B------:R-:W-:Y:S01]  /*2730*/  IMAD.U32 R33, R9, 0x10000, RZ ;  /* 0x0001000009217824 */ /* 0x000fe200078e00ff */
[----:B------:R-:W-:Y:S01]  /*2740*/  PRMT R9, R11, 0x7632, R9 ;  /* 0x000076320b097816 */ /* 0x000fe20000000009 */
[----:B------:R-:W-:-:S02]  /*2750*/  IMAD.U32 R4, R7, 0x10000, RZ ;  /* 0x0001000007047824 */ /* 0x000fc400078e00ff */
[----:B------:R-:W-:Y:S01]  /*2760*/  FADD R21, R21, R10 ;  /* 0x0000000a15157221 */ /* 0x000fe20000000000 */
[----:B------:R-:W-:Y:S01]  /*2770*/  FADD R7, R23, R6 ;  /* 0x0000000617077221 */ /* 0x000fe20000000000 */
[----:B------:R-:W-:Y:S02]  /*2780*/  IMAD.U32 R11, R11, 0x10000, RZ ;  /* 0x000100000b0b7824 */ /* 0x000fe400078e00ff */
[----:B------:R-:W-:Y:S01]  /*2790*/  FADD R17, R17, R4 ;  /* 0x0000000411117221 */ /* 0x000fe20000000000 */
[----:B------:R-:W-:Y:S01]  /*27a0*/  IMAD.U32 R8, R8, 0x10000, RZ ;  /* 0x0001000008087824 */ /* 0x000fe200078e00ff */
[----:B------:R-:W-:Y:S01]  /*27b0*/  F2FP.BF16.F32.PACK_AB R4, R13, R12 ;  /* 0x0000000c0d04723e */ /* 0x000fe200000010ff */
[----:B------:R-:W-:Y:S01]  /*27c0*/  IMAD.U32 R0, R9, 0x10000, RZ ;  /* 0x0001000009007824 */ /* 0x000fe200078e00ff */
[----:B------:R-:W-:Y:S01]  /*27d0*/  F2FP.BF16.F32.PACK_AB R5, R5, R14 ;  /* 0x0000000e0505723e */ /* 0x000fe200000010ff */
[----:B------:R-:W-:Y:S01]  /*27e0*/  FADD R16, R16, R31 ;  /* 0x0000001f10107221 */ /* 0x000fe20000000000 */
[----:B------:R-:W-:Y:S01]  /*27f0*/  F2FP.BF16.F32.PACK_AB R6, R21, R20 ;  /* 0x000000141506723e */ /* 0x000fe200000010ff */
[----:B------:R-:W-:Y:S01]  /*2800*/  FADD R18, R18, R33 ;  /* 0x0000002112127221 */ /* 0x000fe20000000000 */
[----:B------:R-:W-:Y:S01]  /*2810*/  F2FP.BF16.F32.PACK_AB R7, R7, R22 ;  /* 0x000000160707723e */ /* 0x000fe200000010ff */
[----:B------:R-:W-:Y:S01]  /*2820*/  FADD R24, R24, R35 ;  /* 0x0000002318187221 */ /* 0x000fe20000000000 */
[----:B------:R-:W-:Y:S01]  /*2830*/  FADD R11, R26, R11 ;  /* 0x0000000b1a0b7221 */ /* 0x000fe20000000000 */
[----:B------:R-:W-:Y:S01]  /*2840*/  FADD R25, R25, R8 ;  /* 0x0000000819197221 */ /* 0x000fe20000000000 */
[----:B------:R-:W-:Y:S01]  /*2850*/  FADD R0, R27, R0 ;  /* 0x000000001b007221 */ /* 0x000fe20000000000 */
[----:B------:R1:W-:Y:S01]  /*2860*/  @P3 STG.E.128 desc[UR14][R2.64], R4 ;  /* 0x0000000402003986 */ /* 0x0003e2000c101d0e */
[----:B------:R-:W-:-:S02]  /*2870*/  F2FP.BF16.F32.PACK_AB R8, R17, R16 ;  /* 0x000000101108723e */ /* 0x000fc400000010ff */
[----:B------:R-:W-:Y:S02]  /*2880*/  F2FP.BF16.F32.PACK_AB R9, R19, R18 ;  /* 0x000000121309723e */ /* 0x000fe400000010ff */
[----:B------:R-:W-:Y:S02]  /*2890*/  F2FP.BF16.F32.PACK_AB R10, R25, R24 ;  /* 0x00000018190a723e */ /* 0x000fe400000010ff */
[----:B------:R-:W-:Y:S01]  /*28a0*/  F2FP.BF16.F32.PACK_AB R11, R0, R11 ;  /* 0x0000000b000b723e */ /* 0x000fe200000010ff */
[----:B------:R-:W-:Y:S06]  /*28b0*/  @!P0 EXIT ;  /* 0x000000000000894d */ /* 0x000fec0003800000 */
[----:B------:R-:W-:Y:S01]  /*28c0*/  STG.E.128 desc[UR14][R28.64], R8 ;  /* 0x000000081c007986 */ /* 0x000fe2000c101d0e */
[----:B------:R-:W-:Y:S05]  /*28d0*/  EXIT ;  /* 0x000000000000794d */ /* 0x000fea0003800000 */
.L_x_1:
[----:B------:R-:W-:-:S00]  /*28e0*/  BRA `(.L_x_1) ;  /* 0xfffffffc00fc7947 */ /* 0x000fc0000383ffff */
[----:B------:R-:W-:-:S00]  /*28f0*/  NOP ;  /* 0x0000000000007918 */ /* 0x000fc00000000000 */
        /* <DEDUP_REMOVED lines=8> */
.L_x_2:


//--------------------- .nv.shared.triton_        --------------------------
	.section	.nv.shared.triton_,"aw",@nobits
	.sectionflags	@""
	.align	16
	.zero		1024


//--------------------- .nv.constant0.triton_     --------------------------
	.section	.nv.constant0.triton_,"a",@progbits
	.sectionflags	@""
	.align	4
.nv.constant0.triton_:
	.zero		560
